	.headerflags	@"EF_CUDA_TEXMODE_UNIFIED EF_CUDA_64BIT_ADDRESS EF_CUDA_SM89 EF_CUDA_VIRTUAL_SM(EF_CUDA_SM89)"
	.elftype	@"ET_EXEC"


//--------------------- .nv.info                  --------------------------
	.section	.nv.info,"",@"SHT_CUDA_INFO"
	.align	4


	//----- nvinfo : EIATTR_REGCOUNT
	.align		4
        /*0000*/ 	.byte	0x04, 0x2f
        /*0002*/ 	.short	(.L_2 - .L_1)
	.align		4
.L_1:
        /*0004*/ 	.word	index@(triton__0d1d2d3d4d5d6d7d8910de11)
        /*0008*/ 	.word	0x00000042


	//----- nvinfo : EIATTR_MAX_STACK_SIZE
	.align		4
.L_2:
        /*000c*/ 	.byte	0x04, 0x23
        /*000e*/ 	.short	(.L_4 - .L_3)
	.align		4
.L_3:
        /*0010*/ 	.word	index@(triton__0d1d2d3d4d5d6d7d8910de11)
        /*0014*/ 	.word	0x00000000


	//----- nvinfo : EIATTR_MIN_STACK_SIZE
	.align		4
.L_4:
        /*0018*/ 	.byte	0x04, 0x12
        /*001a*/ 	.short	(.L_6 - .L_5)
	.align		4
.L_5:
        /*001c*/ 	.word	index@(triton__0d1d2d3d4d5d6d7d8910de11)
        /*0020*/ 	.word	0x00000000


	//----- nvinfo : EIATTR_FRAME_SIZE
	.align		4
.L_6:
        /*0024*/ 	.byte	0x04, 0x11
        /*0026*/ 	.short	(.L_8 - .L_7)
	.align		4
.L_7:
        /*0028*/ 	.word	index@(triton__0d1d2d3d4d5d6d7d8910de11)
        /*002c*/ 	.word	0x00000000
.L_8:


//--------------------- .nv.info.triton__0d1d2d3d4d5d6d7d8910de11 --------------------------
	.section	.nv.info.triton__0d1d2d3d4d5d6d7d8910de11,"",@"SHT_CUDA_INFO"
	.align	4


	//----- nvinfo : EIATTR_CUDA_API_VERSION
	.align		4
        /*0000*/ 	.byte	0x04, 0x37
        /*0002*/ 	.short	(.L_10 - .L_9)
.L_9:
        /*0004*/ 	.word	0x0000007b


	//----- nvinfo : EIATTR_PARAM_CBANK
	.align		4
.L_10:
        /*0008*/ 	.byte	0x04, 0x0a
        /*000a*/ 	.short	(.L_12 - .L_11)
	.align		4
.L_11:
        /*000c*/ 	.word	index@(.nv.constant0.triton__0d1d2d3d4d5d6d7d8910de11)
        /*0010*/ 	.short	0x0160
        /*0012*/ 	.short	0x0050


	//----- nvinfo : EIATTR_CBANK_PARAM_SIZE
	.align		4
.L_12:
        /*0014*/ 	.byte	0x03, 0x19
        /*0016*/ 	.short	0x0050


	//----- nvinfo : EIATTR_KPARAM_INFO
	.align		4
        /*0018*/ 	.byte	0x04, 0x17
        /*001a*/ 	.short	(.L_14 - .L_13)
.L_13:
        /*001c*/ 	.word	0x00000000
        /*0020*/ 	.short	0x000b
        /*0022*/ 	.short	0x004c
        /*0024*/ 	.byte	0x00, 0xf0, 0x11, 0x00


	//----- nvinfo : EIATTR_KPARAM_INFO
	.align		4
.L_14:
        /*0028*/ 	.byte	0x04, 0x17
        /*002a*/ 	.short	(.L_16 - .L_15)
.L_15:
        /*002c*/ 	.word	0x00000000
        /*0030*/ 	.short	0x000a
        /*0032*/ 	.short	0x0048
        /*0034*/ 	.byte	0x00, 0xf0, 0x11, 0x00


	//----- nvinfo : EIATTR_KPARAM_INFO
	.align		4
.L_16:
        /*0038*/ 	.byte	0x04, 0x17
        /*003a*/ 	.short	(.L_18 - .L_17)
.L_17:
        /*003c*/ 	.word	0x00000000
        /*0040*/ 	.short	0x0009
        /*0042*/ 	.short	0x0044
        /*0044*/ 	.byte	0x00, 0xf0, 0x11, 0x00


	//----- nvinfo : EIATTR_KPARAM_INFO
	.align		4
.L_18:
        /*0048*/ 	.byte	0x04, 0x17
        /*004a*/ 	.short	(.L_20 - .L_19)
.L_19:
        /*004c*/ 	.word	0x00000000
        /*0050*/ 	.short	0x0008
        /*0052*/ 	.short	0x0040
        /*0054*/ 	.byte	0x00, 0xf0, 0x11, 0x00


	//----- nvinfo : EIATTR_KPARAM_INFO
	.align		4
.L_20:
        /*0058*/ 	.byte	0x04, 0x17
        /*005a*/ 	.short	(.L_22 - .L_21)
.L_21:
        /*005c*/ 	.word	0x00000000
        /*0060*/ 	.short	0x0007
        /*0062*/ 	.short	0x0038
        /*0064*/ 	.byte	0x00, 0xf0, 0x21, 0x00


	//----- nvinfo : EIATTR_KPARAM_INFO
	.align		4
.L_22:
        /*0068*/ 	.byte	0x04, 0x17
        /*006a*/ 	.short	(.L_24 - .L_23)
.L_23:
        /*006c*/ 	.word	0x00000000
        /*0070*/ 	.short	0x0006
        /*0072*/ 	.short	0x0030
        /*0074*/ 	.byte	0x00, 0xf0, 0x21, 0x00


	//----- nvinfo : EIATTR_KPARAM_INFO
	.align		4
.L_24:
        /*0078*/ 	.byte	0x04, 0x17
        /*007a*/ 	.short	(.L_26 - .L_25)
.L_25:
        /*007c*/ 	.word	0x00000000
        /*0080*/ 	.short	0x0005
        /*0082*/ 	.short	0x0028
        /*0084*/ 	.byte	0x00, 0xf0, 0x21, 0x00


	//----- nvinfo : EIATTR_KPARAM_INFO
	.align		4
.L_26:
        /*0088*/ 	.byte	0x04, 0x17
        /*008a*/ 	.short	(.L_28 - .L_27)
.L_27:
        /*008c*/ 	.word	0x00000000
        /*0090*/ 	.short	0x0004
        /*0092*/ 	.short	0x0020
        /*0094*/ 	.byte	0x00, 0xf0, 0x21, 0x00


	//----- nvinfo : EIATTR_KPARAM_INFO
	.align		4
.L_28:
        /*0098*/ 	.byte	0x04, 0x17
        /*009a*/ 	.short	(.L_30 - .L_29)
.L_29:
        /*009c*/ 	.word	0x00000000
        /*00a0*/ 	.short	0x0003
        /*00a2*/ 	.short	0x0018
        /*00a4*/ 	.byte	0x00, 0xf0, 0x21, 0x00


	//----- nvinfo : EIATTR_KPARAM_INFO
	.align		4
.L_30:
        /*00a8*/ 	.byte	0x04, 0x17
        /*00aa*/ 	.short	(.L_32 - .L_31)
.L_31:
        /*00ac*/ 	.word	0x00000000
        /*00b0*/ 	.short	0x0002
        /*00b2*/ 	.short	0x0010
        /*00b4*/ 	.byte	0x00, 0xf0, 0x21, 0x00


	//----- nvinfo : EIATTR_KPARAM_INFO
	.align		4
.L_32:
        /*00b8*/ 	.byte	0x04, 0x17
        /*00ba*/ 	.short	(.L_34 - .L_33)
.L_33:
        /*00bc*/ 	.word	0x00000000
        /*00c0*/ 	.short	0x0001
        /*00c2*/ 	.short	0x0008
        /*00c4*/ 	.byte	0x00, 0xf0, 0x21, 0x00


	//----- nvinfo : EIATTR_KPARAM_INFO
	.align		4
.L_34:
        /*00c8*/ 	.byte	0x04, 0x17
        /*00ca*/ 	.short	(.L_36 - .L_35)
.L_35:
        /*00cc*/ 	.word	0x00000000
        /*00d0*/ 	.short	0x0000
        /*00d2*/ 	.short	0x0000
        /*00d4*/ 	.byte	0x00, 0xf0, 0x21, 0x00


	//----- nvinfo : EIATTR_MAXREG_COUNT
	.align		4
.L_36:
        /*00d8*/ 	.byte	0x03, 0x1b
        /*00da*/ 	.short	0x00ff


	//----- nvinfo : EIATTR_EXIT_INSTR_OFFSETS
	.align		4
        /*00dc*/ 	.byte	0x04, 0x1c
        /*00de*/ 	.short	(.L_38 - .L_37)


	//   ....[0]....
.L_37:
        /*00e0*/ 	.word	0x00001bc0


	//   ....[1]....
        /*00e4*/ 	.word	0x00001c30


	//----- nvinfo : EIATTR_CTAIDZ_USED
	.align		4
.L_38:
        /*00e8*/ 	.byte	0x01, 0x04
	.zero		2


	//----- nvinfo : EIATTR_MAX_THREADS
	.align		4
        /*00ec*/ 	.byte	0x04, 0x05
        /*00ee*/ 	.short	(.L_40 - .L_39)
.L_39:
        /*00f0*/ 	.word	0x00000080
        /*00f4*/ 	.word	0x00000001
        /*00f8*/ 	.word	0x00000001
.L_40:


//--------------------- .nv.rel.action            --------------------------
	.section	.nv.rel.action,"",@"SHT_CUDA_RELOCINFO"
	.align	8
	.sectionentsize	8
        /*0000*/ 	.byte	0x73, 0x00, 0x00, 0x00, 0x00, 0x00, 0x00, 0x00, 0x00, 0x00, 0x00, 0x11, 0x25, 0x00, 0x05, 0x36


//--------------------- .nv.constant0.triton__0d1d2d3d4d5d6d7d8910de11 --------------------------
	.section	.nv.constant0.triton__0d1d2d3d4d5d6d7d8910de11,"a",@progbits
	.align	4
.nv.constant0.triton__0d1d2d3d4d5d6d7d8910de11:
	.zero		432


//--------------------- .text.triton__0d1d2d3d4d5d6d7d8910de11 --------------------------
	.section	.text.triton__0d1d2d3d4d5d6d7d8910de11,"ax",@progbits
	.sectionflags	@"SHF_BARRIERS=1"
	.sectioninfo	@"SHI_REGISTERS=66"
	.align	128
        .global         triton__0d1d2d3d4d5d6d7d8910de11
        .type           triton__0d1d2d3d4d5d6d7d8910de11,@function
        .size           triton__0d1d2d3d4d5d6d7d8910de11,(.L_x_1 - triton__0d1d2d3d4d5d6d7d8910de11)
        .other          triton__0d1d2d3d4d5d6d7d8910de11,@"STO_CUDA_ENTRY STV_DEFAULT"
triton__0d1d2d3d4d5d6d7d8910de11:
.text.triton__0d1d2d3d4d5d6d7d8910de11:
[----:B------:R-:W-:-:S02]  /*0000*/  MOV R1, c[0x0][0x28] ;  /* 0x00000a0000017a02 */ /* 0x000fc40000000f00 */
[----:B------:R-:W0:Y:S01]  /*0010*/  S2R R0, SR_CTAID.Z ;  /* 0x0000000000007919 */ /* 0x000e220000002700 */
[----:B------:R-:W1:Y:S01]  /*0020*/  S2UR UR4, SR_CTAID.Y ;  /* 0x00000000000479c3 */ /* 0x000e620000002600 */
[----:B------:R-:W-:Y:S01]  /*0030*/  PRMT R43, RZ, 0x7610, R43 ;  /* 0x00007610ff2b7816 */ /* 0x000fe2000000002b */
[----:B------:R-:W-:Y:S01]  /*0040*/  ULDC.64 UR8, c[0x0][0x118] ;  /* 0x0000460000087ab9 */ /* 0x000fe20000000a00 */
[----:B------:R-:W2:Y:S01]  /*0050*/  S2R R56, SR_CTAID.X ;  /* 0x0000000000387919 */ /* 0x000ea20000002500 */
[----:B------:R-:W-:-:S03]  /*0060*/  PRMT R44, RZ, 0x7610, R44 ;  /* 0x00007610ff2c7816 */ /* 0x000fc6000000002c */
[----:B------:R-:W3:Y:S01]  /*0070*/  S2R R33, SR_TID.X ;  /* 0x0000000000217919 */ /* 0x000ee20000002100 */
[----:B0-----:R-:W-:Y:S02]  /*0080*/  IADD3 R0, R0, 0x1, RZ ;  /* 0x0000000100007810 */ /* 0x001fe40007ffe0ff */
[----:B--2---:R-:W-:-:S03]  /*0090*/  SHF.L.U32 R56, R56, 0x5, RZ ;  /* 0x0000000538387819 */ /* 0x004fc600000006ff */
[----:B-1----:R-:W-:Y:S01]  /*00a0*/  IMAD R0, R0, UR4, RZ ;  /* 0x0000000400007c24 */ /* 0x002fe2000f8e02ff */
[----:B------:R-:W-:Y:S01]  /*00b0*/  ULDC.64 UR4, c[0x0][0x1a0] ;  /* 0x0000680000047ab9 */ /* 0x000fe20000000a00 */
[--C-:B---3--:R-:W-:Y:S01]  /*00c0*/  SHF.R.U32.HI R58, RZ, 0x5, R33.reuse ;  /* 0x00000005ff3a7819 */ /* 0x108fe20000011621 */
[----:B------:R-:W-:Y:S01]  /*00d0*/  UIMAD UR6, UR5, UR4, URZ ;  /* 0x00000004050672a4 */ /* 0x000fe2000f8e023f */
[----:B------:R-:W-:Y:S02]  /*00e0*/  LOP3.LUT R33, R56, 0x1f, R33, 0xf8, !PT ;  /* 0x0000001f38217812 */ /* 0x000fe400078ef821 */
[----:B------:R-:W-:Y:S02]  /*00f0*/  SGXT.U32 R58, R58, 0x2 ;  /* 0x000000023a3a781a */ /* 0x000fe40000000000 */
[----:B------:R-:W-:Y:S02]  /*0100*/  SHF.L.U32 R57, R0, 0x5, RZ ;  /* 0x0000000500397819 */ /* 0x000fe400000006ff */
[----:B------:R-:W-:-:S02]  /*0110*/  ISETP.GE.AND P0, PT, R33, c[0x0][0x1ac], PT ;  /* 0x00006b0021007a0c */ /* 0x000fc40003f06270 */
[--C-:B------:R-:W-:Y:S02]  /*0120*/  LOP3.LUT R3, R57, 0x18, R58.reuse, 0xfe, !PT ;  /* 0x0000001839037812 */ /* 0x100fe400078efe3a */
[----:B------:R-:W-:Y:S02]  /*0130*/  MOV R0, 0x2 ;  /* 0x0000000200007802 */ /* 0x000fe40000000f00 */
[C---:B------:R-:W-:Y:S01]  /*0140*/  ISETP.LT.AND P2, PT, R3.reuse, 0x6e00, !P0 ;  /* 0x00006e000300780c */ /* 0x040fe20004741270 */
[----:B------:R-:W-:Y:S01]  /*0150*/  IMAD R11, R3, UR6, R33 ;  /* 0x00000006030b7c24 */ /* 0x000fe2000f8e0221 */
[----:B------:R-:W-:Y:S01]  /*0160*/  LOP3.LUT R6, R57, 0x1c, R58, 0xfe, !PT ;  /* 0x0000001c39067812 */ /* 0x000fe200078efe3a */
[----:B------:R-:W-:-:S03]  /*0170*/  IMAD.HI R2, R3, 0x66666667, RZ ;  /* 0x6666666703027827 */ /* 0x000fc600078e02ff */
[----:B------:R-:W-:Y:S01]  /*0180*/  ISETP.LT.AND P1, PT, R6, 0x6e00, !P0 ;  /* 0x00006e000600780c */ /* 0x000fe20004721270 */
[----:B------:R-:W-:-:S04]  /*0190*/  IMAD.WIDE R4, R11, R0, c[0x0][0x160] ;  /* 0x000058000b047625 */ /* 0x000fc800078e0200 */
[C---:B------:R-:W-:Y:S01]  /*01a0*/  IMAD.HI R32, R6.reuse, 0x66666667, RZ ;  /* 0x6666666706207827 */ /* 0x040fe200078e02ff */
[----:B------:R-:W-:Y:S01]  /*01b0*/  SHF.R.U32.HI R7, RZ, 0x1f, R2 ;  /* 0x0000001fff077819 */ /* 0x000fe20000011602 */
[----:B------:R0:W2:Y:S01]  /*01c0*/  @P2 LDG.E.EL.U16 R43, [R4.64] ;  /* 0x00000008042b2981 */ /* 0x0000a2000c2e1500 */
[----:B------:R-:W-:Y:S01]  /*01d0*/  PRMT R37, RZ, 0x7610, R37 ;  /* 0x00007610ff257816 */ /* 0x000fe20000000025 */
[----:B------:R-:W-:Y:S01]  /*01e0*/  IMAD R9, R6, UR6, R33 ;  /* 0x0000000606097c24 */ /* 0x000fe2000f8e0221 */
[----:B------:R-:W-:Y:S01]  /*01f0*/  LEA.HI.SX32 R2, R2, R7, 0x17 ;  /* 0x0000000702027211 */ /* 0x000fe200078fbaff */
[-C--:B------:R-:W-:Y:S01]  /*0200*/  IMAD.WIDE R10, R11, R0.reuse, c[0x0][0x170] ;  /* 0x00005c000b0a7625 */ /* 0x080fe200078e0200 */
[----:B------:R-:W-:Y:S02]  /*0210*/  ISETP.GE.AND P6, PT, R3, 0x6e00, PT ;  /* 0x00006e000300780c */ /* 0x000fe40003fc6270 */
[----:B------:R-:W-:Y:S01]  /*0220*/  ISETP.GE.AND P5, PT, R6, 0x6e00, PT ;  /* 0x00006e000600780c */ /* 0x000fe20003fa6270 */
[----:B------:R-:W-:Y:S01]  /*0230*/  IMAD.WIDE R8, R9, R0, c[0x0][0x160] ;  /* 0x0000580009087625 */ /* 0x000fe200078e0200 */
[----:B------:R-:W-:Y:S01]  /*0240*/  LOP3.LUT R28, R57, 0x14, R58, 0xfe, !PT ;  /* 0x00000014391c7812 */ /* 0x000fe200078efe3a */
[----:B------:R1:W3:Y:S01]  /*0250*/  @P2 LDG.E.EL.U16 R44, [R10.64] ;  /* 0x000000080a2c2981 */ /* 0x0002e2000c2e1500 */
[----:B0-----:R-:W-:-:S02]  /*0260*/  SHF.R.U32.HI R5, RZ, 0x1f, R32 ;  /* 0x0000001fff057819 */ /* 0x001fc40000011620 */
[----:B------:R-:W-:Y:S01]  /*0270*/  PRMT R39, RZ, 0x7610, R39 ;  /* 0x00007610ff277816 */ /* 0x000fe20000000027 */
[----:B------:R0:W4:Y:S01]  /*0280*/  @P1 LDG.E.EL.U16 R37, [R8.64] ;  /* 0x0000000808251981 */ /* 0x000122000c2e1500 */
[----:B------:R-:W-:Y:S01]  /*0290*/  LEA.HI.SX32 R32, R32, R5, 0x17 ;  /* 0x0000000520207211 */ /* 0x000fe200078fbaff */
[----:B------:R-:W-:Y:S01]  /*02a0*/  IMAD R5, R2, -0x500, R3 ;  /* 0xfffffb0002057824 */ /* 0x000fe200078e0203 */
[----:B------:R-:W-:Y:S01]  /*02b0*/  PRMT R36, RZ, 0x7610, R36 ;  /* 0x00007610ff247816 */ /* 0x000fe20000000024 */
[----:B------:R-:W-:Y:S01]  /*02c0*/  IMAD.HI R4, R28, 0x66666667, RZ ;  /* 0x666666671c047827 */ /* 0x000fe200078e02ff */
[----:B------:R-:W-:Y:S02]  /*02d0*/  PRMT R38, RZ, 0x7610, R38 ;  /* 0x00007610ff267816 */ /* 0x000fe40000000026 */
[----:B------:R-:W-:Y:S01]  /*02e0*/  MOV R45, RZ ;  /* 0x000000ff002d7202 */ /* 0x000fe20000000f00 */
[----:B------:R-:W-:Y:S01]  /*02f0*/  IMAD R13, R32, -0x500, R6 ;  /* 0xfffffb00200d7824 */ /* 0x000fe200078e0206 */
[----:B------:R-:W-:Y:S01]  /*0300*/  SHF.R.U32.HI R7, RZ, 0x1f, R4 ;  /* 0x0000001fff077819 */ /* 0x000fe20000011604 */
[----:B0-----:R-:W-:Y:S01]  /*0310*/  IMAD.WIDE R8, R5, R0, c[0x0][0x168] ;  /* 0x00005a0005087625 */ /* 0x001fe200078e0200 */
[----:B------:R-:W-:-:S02]  /*0320*/  LOP3.LUT R30, R57, 0x8, R58, 0xfe, !PT ;  /* 0x00000008391e7812 */ /* 0x000fc400078efe3a */
[----:B------:R-:W-:Y:S01]  /*0330*/  LEA.HI.SX32 R14, R4, R7, 0x17 ;  /* 0x00000007040e7211 */ /* 0x000fe200078fbaff */
[----:B------:R-:W-:Y:S01]  /*0340*/  IMAD.WIDE R12, R13, R0, c[0x0][0x168] ;  /* 0x00005a000d0c7625 */ /* 0x000fe200078e0200 */
[----:B------:R0:W5:Y:S01]  /*0350*/  @!P6 LDG.E.EL.U16 R39, [R8.64] ;  /* 0x000000080827e981 */ /* 0x000162000c2e1500 */
[----:B------:R-:W-:Y:S02]  /*0360*/  LOP3.LUT R4, R57, 0x1c, R58, 0xfe, !PT ;  /* 0x0000001c39047812 */ /* 0x000fe400078efe3a */
[----:B------:R-:W-:Y:S01]  /*0370*/  IMAD.HI R60, R28, 0x66666667, RZ ;  /* 0x666666671c3c7827 */ /* 0x000fe200078e02ff */
[----:B------:R0:W2:Y:S01]  /*0380*/  @!P5 LDG.E.EL.U16 R36, [R12.64] ;  /* 0x000000080c24d981 */ /* 0x0000a2000c2e1500 */
[----:B------:R-:W-:Y:S02]  /*0390*/  ISETP.LT.AND P4, PT, R30, 0x6e00, !P0 ;  /* 0x00006e001e00780c */ /* 0x000fe40004781270 */
[----:B-1----:R-:W-:-:S04]  /*03a0*/  IMAD R11, R4, UR6, R33 ;  /* 0x00000006040b7c24 */ /* 0x002fc8000f8e0221 */
[----:B------:R-:W-:Y:S01]  /*03b0*/  IMAD.WIDE R10, R11, R0, c[0x0][0x170] ;  /* 0x00005c000b0a7625 */ /* 0x000fe200078e0200 */
[----:B------:R-:W-:-:S04]  /*03c0*/  SHF.R.U32.HI R7, RZ, 0x1f, R60 ;  /* 0x0000001fff077819 */ /* 0x000fc8000001163c */
[----:B------:R1:W2:Y:S01]  /*03d0*/  @P1 LDG.E.EL.U16 R38, [R10.64] ;  /* 0x000000080a261981 */ /* 0x0002a2000c2e1500 */
[----:B------:R-:W-:Y:S01]  /*03e0*/  LEA.HI.SX32 R60, R60, R7, 0x17 ;  /* 0x000000073c3c7211 */ /* 0x000fe200078fbaff */
[----:B------:R-:W-:Y:S01]  /*03f0*/  IMAD R2, R2, UR6, R33 ;  /* 0x0000000602027c24 */ /* 0x000fe2000f8e0221 */
[----:B------:R-:W-:-:S05]  /*0400*/  MOV R7, 0x4 ;  /* 0x0000000400077802 */ /* 0x000fca0000000f00 */
[----:B-1----:R-:W-:-:S05]  /*0410*/  IMAD.WIDE R10, R2, R7, c[0x0][0x180] ;  /* 0x00006000020a7625 */ /* 0x002fca00078e0207 */
[----:B------:R1:W2:Y:S01]  /*0420*/  @P2 LDG.E.EL R45, [R10.64] ;  /* 0x000000080a2d2981 */ /* 0x0002a2000c2e1900 */
[----:B------:R-:W-:-:S05]  /*0430*/  IMAD.HI R15, R28, 0x66666667, RZ ;  /* 0x666666671c0f7827 */ /* 0x000fca00078e02ff */
[----:B0-----:R-:W-:Y:S01]  /*0440*/  SHF.R.U32.HI R8, RZ, 0x1f, R15 ;  /* 0x0000001fff087819 */ /* 0x001fe2000001160f */
[----:B------:R-:W-:-:S03]  /*0450*/  IMAD.WIDE R12, R2, R7, c[0x0][0x178] ;  /* 0x00005e00020c7625 */ /* 0x000fc600078e0207 */
[----:B------:R-:W-:Y:S02]  /*0460*/  LEA.HI.SX32 R15, R15, R8, 0x17 ;  /* 0x000000080f0f7211 */ /* 0x000fe400078fbaff */
[----:B------:R-:W-:-:S06]  /*0470*/  MOV R8, RZ ;  /* 0x000000ff00087202 */ /* 0x000fcc0000000f00 */
[----:B------:R0:W2:Y:S01]  /*0480*/  @P2 LDG.E.EL R8, [R12.64] ;  /* 0x000000080c082981 */ /* 0x0000a2000c2e1900 */
[----:B------:R-:W-:Y:S01]  /*0490*/  IMAD R5, R30, UR6, R33 ;  /* 0x000000061e057c24 */ /* 0x000fe2000f8e0221 */
[----:B------:R-:W-:Y:S02]  /*04a0*/  LOP3.LUT R9, R57, 0x14, R58, 0xfe, !PT ;  /* 0x0000001439097812 */ /* 0x000fe400078efe3a */
[----:B------:R-:W-:Y:S01]  /*04b0*/  ISETP.GE.AND P3, PT, R28, 0x6e00, PT ;  /* 0x00006e001c00780c */ /* 0x000fe20003f66270 */
[----:B------:R-:W-:Y:S01]  /*04c0*/  IMAD.WIDE R4, R5, R0, c[0x0][0x160] ;  /* 0x0000580005047625 */ /* 0x000fe200078e0200 */
[----:B------:R-:W-:-:S03]  /*04d0*/  PRMT R53, RZ, 0x7610, R53 ;  /* 0x00007610ff357816 */ /* 0x000fc60000000035 */
[----:B------:R-:W-:Y:S01]  /*04e0*/  IMAD R9, R14, -0x500, R9 ;  /* 0xfffffb000e097824 */ /* 0x000fe200078e0209 */
[C---:B------:R-:W-:Y:S02]  /*04f0*/  LOP3.LUT R14, R57.reuse, 0x14, R58, 0xfe, !PT ;  /* 0x00000014390e7812 */ /* 0x040fe400078efe3a */
[----:B------:R0:W2:Y:S01]  /*0500*/  @P4 LDG.E.EL.U16 R53, [R4.64] ;  /* 0x0000000804354981 */ /* 0x0000a2000c2e1500 */
[----:B------:R-:W-:Y:S02]  /*0510*/  PRMT R2, RZ, 0x7610, R2 ;  /* 0x00007610ff027816 */ /* 0x000fe40000000002 */
[----:B------:R-:W-:Y:S01]  /*0520*/  LOP3.LUT R34, R57, R58, RZ, 0xfc, !PT ;  /* 0x0000003a39227212 */ /* 0x000fe200078efcff */
[----:B------:R-:W-:Y:S02]  /*0530*/  IMAD R21, R15, -0x500, R14 ;  /* 0xfffffb000f157824 */ /* 0x000fe400078e020e */
[----:B------:R-:W-:Y:S02]  /*0540*/  IMAD R17, R60, -0x500, R28 ;  /* 0xfffffb003c117824 */ /* 0x000fe400078e021c */
[----:B0-----:R-:W-:Y:S01]  /*0550*/  IMAD.WIDE R4, R9, R0, c[0x0][0x188] ;  /* 0x0000620009047625 */ /* 0x001fe200078e0200 */
[----:B------:R-:W-:-:S02]  /*0560*/  ISETP.LT.AND P2, PT, R34, 0x6e00, !P0 ;  /* 0x00006e002200780c */ /* 0x000fc40004741270 */
[----:B------:R-:W-:Y:S01]  /*0570*/  PRMT R15, RZ, 0x7610, R15 ;  /* 0x00007610ff0f7816 */ /* 0x000fe2000000000f */
[-C--:B------:R-:W-:Y:S01]  /*0580*/  IMAD.WIDE R16, R17, R0.reuse, c[0x0][0x168] ;  /* 0x00005a0011107625 */ /* 0x080fe200078e0200 */
[----:B------:R0:W2:Y:S01]  /*0590*/  @!P3 LDG.E.EL.U16 R2, [R4.64] ;  /* 0x000000080402b981 */ /* 0x0000a2000c2e1500 */
[----:B-1----:R-:W-:Y:S02]  /*05a0*/  PRMT R11, RZ, 0x7610, R11 ;  /* 0x00007610ff0b7816 */ /* 0x002fe4000000000b */
[----:B------:R-:W-:Y:S01]  /*05b0*/  IMAD R9, R34, UR6, R33 ;  /* 0x0000000622097c24 */ /* 0x000fe2000f8e0221 */
[----:B------:R-:W-:Y:S01]  /*05c0*/  LOP3.LUT R35, R57, 0x4, R58, 0xfe, !PT ;  /* 0x0000000439237812 */ /* 0x000fe200078efe3a */
[----:B------:R1:W2:Y:S01]  /*05d0*/  @!P3 LDG.E.EL.U16 R15, [R16.64] ;  /* 0x00000008100fb981 */ /* 0x0002a2000c2e1500 */
[----:B0-----:R-:W-:Y:S01]  /*05e0*/  IMAD.WIDE R4, R21, R0, c[0x0][0x190] ;  /* 0x0000640015047625 */ /* 0x001fe200078e0200 */
[----:B------:R-:W-:-:S03]  /*05f0*/  PRMT R19, RZ, 0x7610, R19 ;  /* 0x00007610ff137816 */ /* 0x000fc60000000013 */
[-C--:B------:R-:W-:Y:S01]  /*0600*/  IMAD.WIDE R12, R9, R0.reuse, c[0x0][0x170] ;  /* 0x00005c00090c7625 */ /* 0x080fe200078e0200 */
[----:B------:R0:W2:Y:S01]  /*0610*/  @!P3 LDG.E.EL.U16 R11, [R4.64] ;  /* 0x00000008040bb981 */ /* 0x0000a2000c2e1500 */
[----:B------:R-:W-:Y:S02]  /*0620*/  ISETP.LT.AND P3, PT, R35, 0x6e00, !P0 ;  /* 0x00006e002300780c */ /* 0x000fe40004761270 */
[----:B------:R-:W-:Y:S01]  /*0630*/  IMAD.WIDE R20, R9, R0, c[0x0][0x160] ;  /* 0x0000580009147625 */ /* 0x000fe200078e0200 */
[----:B------:R-:W-:Y:S01]  /*0640*/  PRMT R55, RZ, 0x7610, R55 ;  /* 0x00007610ff377816 */ /* 0x000fe20000000037 */
[----:B------:R0:W2:Y:S02]  /*0650*/  @P2 LDG.E.EL.U16 R19, [R12.64] ;  /* 0x000000080c132981 */ /* 0x0000a4000c2e1500 */
[----:B------:R-:W-:Y:S02]  /*0660*/  IMAD R9, R35, UR6, R33 ;  /* 0x0000000623097c24 */ /* 0x000fe4000f8e0221 */
[C---:B------:R-:W-:Y:S01]  /*0670*/  IMAD.HI R14, R6.reuse, 0x66666667, RZ ;  /* 0x66666667060e7827 */ /* 0x040fe200078e02ff */
[----:B------:R-:W-:Y:S01]  /*0680*/  PRMT R54, RZ, 0x7610, R54 ;  /* 0x00007610ff367816 */ /* 0x000fe20000000036 */
[----:B------:R1:W2:Y:S02]  /*0690*/  @P2 LDG.E.EL.U16 R55, [R20.64] ;  /* 0x0000000814372981 */ /* 0x0002a4000c2e1500 */
[----:B------:R-:W-:Y:S01]  /*06a0*/  IMAD.HI R18, R6, 0x66666667, RZ ;  /* 0x6666666706127827 */ /* 0x000fe200078e02ff */
[----:B------:R-:W-:-:S03]  /*06b0*/  LOP3.LUT R10, R57, 0x8, R58, 0xfe, !PT ;  /* 0x00000008390a7812 */ /* 0x000fc600078efe3a */
[----:B0-----:R-:W-:Y:S01]  /*06c0*/  IMAD.WIDE R12, R9, R0, c[0x0][0x160] ;  /* 0x00005800090c7625 */ /* 0x001fe200078e0200 */
[----:B-1----:R-:W-:-:S03]  /*06d0*/  SHF.R.U32.HI R17, RZ, 0x1f, R18 ;  /* 0x0000001fff117819 */ /* 0x002fc60000011612 */
[----:B------:R-:W-:Y:S01]  /*06e0*/  IMAD.WIDE R4, R9, R0, c[0x0][0x170] ;  /* 0x00005c0009047625 */ /* 0x000fe200078e0200 */
[----:B------:R-:W-:Y:S01]  /*06f0*/  SHF.R.U32.HI R9, RZ, 0x1f, R14 ;  /* 0x0000001fff097819 */ /* 0x000fe2000001160e */
[----:B------:R0:W2:Y:S01]  /*0700*/  @P3 LDG.E.EL.U16 R54, [R12.64] ;  /* 0x000000080c363981 */ /* 0x0000a2000c2e1500 */
[----:B------:R-:W-:Y:S02]  /*0710*/  PRMT R20, RZ, 0x7610, R20 ;  /* 0x00007610ff147816 */ /* 0x000fe40000000014 */
[----:B------:R-:W-:Y:S01]  /*0720*/  LEA.HI.SX32 R6, R14, R9, 0x17 ;  /* 0x000000090e067211 */ /* 0x000fe200078fbaff */
[----:B------:R-:W-:Y:S01]  /*0730*/  IMAD R9, R10, UR6, R33 ;  /* 0x000000060a097c24 */ /* 0x000fe2000f8e0221 */
[----:B------:R-:W-:Y:S01]  /*0740*/  LEA.HI.SX32 R18, R18, R17, 0x17 ;  /* 0x0000001112127211 */ /* 0x000fe200078fbaff */
[----:B------:R-:W-:Y:S01]  /*0750*/  IMAD.HI R14, R3, 0x66666667, RZ ;  /* 0x66666667030e7827 */ /* 0x000fe200078e02ff */
[--C-:B------:R-:W-:Y:S01]  /*0760*/  LOP3.LUT R17, R57, 0x1c, R58.reuse, 0xfe, !PT ;  /* 0x0000001c39117812 */ /* 0x100fe200078efe3a */
[----:B------:R1:W2:Y:S02]  /*0770*/  @P3 LDG.E.EL.U16 R20, [R4.64] ;  /* 0x0000000804143981 */ /* 0x0002a4000c2e1500 */
[----:B------:R-:W-:Y:S01]  /*0780*/  IMAD.HI R3, R3, 0x66666667, RZ ;  /* 0x6666666703037827 */ /* 0x000fe200078e02ff */
[----:B0-----:R-:W-:-:S02]  /*0790*/  LOP3.LUT R13, R57, 0x1c, R58, 0xfe, !PT ;  /* 0x0000001c390d7812 */ /* 0x001fc400078efe3a */
[----:B------:R-:W-:Y:S01]  /*07a0*/  PRMT R10, RZ, 0x7610, R10 ;  /* 0x00007610ff0a7816 */ /* 0x000fe2000000000a */
[----:B------:R-:W-:Y:S01]  /*07b0*/  IMAD R17, R6, -0x500, R17 ;  /* 0xfffffb0006117824 */ /* 0x000fe200078e0211 */
[----:B------:R-:W-:Y:S01]  /*07c0*/  SHF.R.U32.HI R12, RZ, 0x1f, R3 ;  /* 0x0000001fff0c7819 */ /* 0x000fe20000011603 */
[----:B-1----:R-:W-:Y:S01]  /*07d0*/  IMAD.WIDE R4, R9, R0, c[0x0][0x170] ;  /* 0x00005c0009047625 */ /* 0x002fe200078e0200 */
[----:B------:R-:W-:-:S03]  /*07e0*/  SHF.R.U32.HI R9, RZ, 0x1f, R14 ;  /* 0x0000001fff097819 */ /* 0x000fc6000001160e */
[----:B------:R-:W-:Y:S01]  /*07f0*/  IMAD R13, R18, -0x500, R13 ;  /* 0xfffffb00120d7824 */ /* 0x000fe200078e020d */
[----:B------:R0:W3:Y:S01]  /*0800*/  @P4 LDG.E.EL.U16 R10, [R4.64] ;  /* 0x00000008040a4981 */ /* 0x0000e2000c2e1500 */
[----:B------:R-:W-:Y:S01]  /*0810*/  LEA.HI.SX32 R9, R14, R9, 0x17 ;  /* 0x000000090e097211 */ /* 0x000fe200078fbaff */
[----:B------:R-:W-:Y:S01]  /*0820*/  IMAD.WIDE R16, R17, R0, c[0x0][0x188] ;  /* 0x0000620011107625 */ /* 0x000fe200078e0200 */
[----:B------:R-:W-:Y:S02]  /*0830*/  LEA.HI.SX32 R3, R3, R12, 0x17 ;  /* 0x0000000c03037211 */ /* 0x000fe400078fbaff */
[----:B------:R-:W-:Y:S01]  /*0840*/  PRMT R6, RZ, 0x7610, R6 ;  /* 0x00007610ff067816 */ /* 0x000fe20000000006 */
[----:B------:R-:W-:Y:S01]  /*0850*/  IMAD.WIDE R12, R13, R0, c[0x0][0x190] ;  /* 0x000064000d0c7625 */ /* 0x000fe200078e0200 */
[----:B------:R-:W-:Y:S02]  /*0860*/  LOP3.LUT R14, R57, 0x18, R58, 0xfe, !PT ;  /* 0x00000018390e7812 */ /* 0x000fe400078efe3a */
[----:B0-----:R-:W-:-:S02]  /*0870*/  PRMT R5, RZ, 0x7610, R5 ;  /* 0x00007610ff057816 */ /* 0x001fc40000000005 */
[----:B------:R0:W3:Y:S01]  /*0880*/  @!P5 LDG.E.EL.U16 R6, [R12.64] ;  /* 0x000000080c06d981 */ /* 0x0000e2000c2e1500 */
[C-C-:B------:R-:W-:Y:S02]  /*0890*/  LOP3.LUT R4, R57.reuse, 0x18, R58.reuse, 0xfe, !PT ;  /* 0x0000001839047812 */ /* 0x140fe400078efe3a */
[----:B------:R-:W-:Y:S01]  /*08a0*/  LOP3.LUT R41, R57, 0xc, R58, 0xfe, !PT ;  /* 0x0000000c39297812 */ /* 0x000fe200078efe3a */
[----:B------:R-:W-:Y:S01]  /*08b0*/  IMAD R9, R9, -0x500, R14 ;  /* 0xfffffb0009097824 */ /* 0x000fe200078e020e */
[----:B------:R1:W3:Y:S01]  /*08c0*/  @!P5 LDG.E.EL.U16 R5, [R16.64] ;  /* 0x000000081005d981 */ /* 0x0002e2000c2e1500 */
[--C-:B------:R-:W-:Y:S01]  /*08d0*/  IMAD R3, R3, -0x500, R4.reuse ;  /* 0xfffffb0003037824 */ /* 0x100fe200078e0204 */
[----:B------:R-:W-:Y:S01]  /*08e0*/  ISETP.LT.AND P5, PT, R41, 0x6e00, !P0 ;  /* 0x00006e002900780c */ /* 0x000fe200047a1270 */
[----:B------:R-:W-:Y:S01]  /*08f0*/  IMAD.WIDE R22, R9, R0, c[0x0][0x188] ;  /* 0x0000620009167625 */ /* 0x000fe200078e0200 */
[----:B------:R-:W-:-:S03]  /*0900*/  PRMT R4, RZ, 0x7610, R4 ;  /* 0x00007610ff047816 */ /* 0x000fc60000000004 */
[----:B0-----:R-:W-:Y:S01]  /*0910*/  IMAD.WIDE R12, R3, R0, c[0x0][0x190] ;  /* 0x00006400030c7625 */ /* 0x001fe200078e0200 */
[----:B-1----:R-:W-:-:S03]  /*0920*/  PRMT R17, RZ, 0x7610, R17 ;  /* 0x00007610ff117816 */ /* 0x002fc60000000011 */
[----:B------:R-:W-:Y:S01]  /*0930*/  IMAD R25, R41, UR6, R33 ;  /* 0x0000000629197c24 */ /* 0x000fe2000f8e0221 */
[----:B------:R-:W-:Y:S01]  /*0940*/  LOP3.LUT R42, R57, 0x10, R58, 0xfe, !PT ;  /* 0x00000010392a7812 */ /* 0x000fe200078efe3a */
[----:B------:R-:W-:Y:S01]  /*0950*/  IMAD.HI R3, R34, 0x66666667, RZ ;  /* 0x6666666722037827 */ /* 0x000fe200078e02ff */
[----:B------:R-:W-:Y:S01]  /*0960*/  PRMT R52, RZ, 0x7610, R52 ;  /* 0x00007610ff347816 */ /* 0x000fe20000000034 */
[----:B------:R0:W3:Y:S02]  /*0970*/  @!P6 LDG.E.EL.U16 R4, [R22.64] ;  /* 0x000000081604e981 */ /* 0x0000e4000c2e1500 */
[-C--:B------:R-:W-:Y:S02]  /*0980*/  IMAD.WIDE R26, R25, R0.reuse, c[0x0][0x160] ;  /* 0x00005800191a7625 */ /* 0x080fe400078e0200 */
[----:B------:R1:W3:Y:S01]  /*0990*/  @!P6 LDG.E.EL.U16 R17, [R12.64] ;  /* 0x000000080c11e981 */ /* 0x0002e2000c2e1500 */
[----:B------:R-:W-:Y:S01]  /*09a0*/  ISETP.LT.AND P6, PT, R42, 0x6e00, !P0 ;  /* 0x00006e002a00780c */ /* 0x000fe200047c1270 */
[----:B------:R-:W-:Y:S01]  /*09b0*/  IMAD.HI R9, R35, 0x66666667, RZ ;  /* 0x6666666723097827 */ /* 0x000fe200078e02ff */
[----:B------:R-:W-:Y:S01]  /*09c0*/  PRMT R21, RZ, 0x7610, R21 ;  /* 0x00007610ff157816 */ /* 0x000fe20000000015 */
[----:B------:R0:W3:Y:S02]  /*09d0*/  @P5 LDG.E.EL.U16 R52, [R26.64] ;  /* 0x000000081a345981 */ /* 0x0000e4000c2e1500 */
[----:B------:R-:W-:Y:S01]  /*09e0*/  IMAD.WIDE R24, R25, R0, c[0x0][0x170] ;  /* 0x00005c0019187625 */ /* 0x000fe200078e0200 */
[----:B-1----:R-:W-:-:S03]  /*09f0*/  SHF.R.U32.HI R12, RZ, 0x1f, R3 ;  /* 0x0000001fff0c7819 */ /* 0x002fc60000011603 */
[----:B0-----:R-:W-:Y:S01]  /*0a00*/  IMAD R22, R42, UR6, R33 ;  /* 0x000000062a167c24 */ /* 0x001fe2000f8e0221 */
[----:B------:R0:W3:Y:S01]  /*0a10*/  @P5 LDG.E.EL.U16 R21, [R24.64] ;  /* 0x0000000818155981 */ /* 0x0000e2000c2e1500 */
[----:B------:R-:W-:Y:S02]  /*0a20*/  SHF.R.U32.HI R26, RZ, 0x1f, R9 ;  /* 0x0000001fff1a7819 */ /* 0x000fe40000011609 */
[----:B------:R-:W-:Y:S01]  /*0a30*/  LEA.HI.SX32 R12, R3, R12, 0x17 ;  /* 0x0000000c030c7211 */ /* 0x000fe200078fbaff */
[----:B------:R-:W-:Y:S01]  /*0a40*/  IMAD.HI R40, R30, 0x66666667, RZ ;  /* 0x666666671e287827 */ /* 0x000fe200078e02ff */
[----:B------:R-:W-:Y:S02]  /*0a50*/  PRMT R51, RZ, 0x7610, R51 ;  /* 0x00007610ff337816 */ /* 0x000fe40000000033 */
[----:B------:R-:W-:Y:S01]  /*0a60*/  PRMT R16, RZ, 0x7610, R16 ;  /* 0x00007610ff107816 */ /* 0x000fe20000000010 */
[----:B0-----:R-:W-:Y:S01]  /*0a70*/  IMAD.WIDE R24, R22, R0, c[0x0][0x160] ;  /* 0x0000580016187625 */ /* 0x001fe200078e0200 */
[----:B------:R-:W-:-:S03]  /*0a80*/  LEA.HI.SX32 R26, R9, R26, 0x17 ;  /* 0x0000001a091a7211 */ /* 0x000fc600078fbaff */
[----:B------:R-:W-:Y:S01]  /*0a90*/  IMAD.WIDE R22, R22, R0, c[0x0][0x170] ;  /* 0x00005c0016167625 */ /* 0x000fe200078e0200 */
[----:B------:R0:W3:Y:S01]  /*0aa0*/  @P6 LDG.E.EL.U16 R51, [R24.64] ;  /* 0x0000000818336981 */ /* 0x0000e2000c2e1500 */
[----:B------:R-:W-:Y:S02]  /*0ab0*/  SHF.R.U32.HI R3, RZ, 0x1f, R40 ;  /* 0x0000001fff037819 */ /* 0x000fe40000011628 */
[----:B------:R-:W-:Y:S01]  /*0ac0*/  IMAD R46, R12, UR6, R33 ;  /* 0x000000060c2e7c24 */ /* 0x000fe2000f8e0221 */
[----:B------:R1:W3:Y:S01]  /*0ad0*/  @P6 LDG.E.EL.U16 R16, [R22.64] ;  /* 0x0000000816106981 */ /* 0x0002e2000c2e1500 */
[----:B------:R-:W-:Y:S02]  /*0ae0*/  MOV R18, RZ ;  /* 0x000000ff00127202 */ /* 0x000fe40000000f00 */
[----:B------:R-:W-:Y:S01]  /*0af0*/  IMAD.WIDE R62, R46, R7, c[0x0][0x178] ;  /* 0x00005e002e3e7625 */ /* 0x000fe200078e0207 */
[----:B------:R-:W-:-:S03]  /*0b00*/  LEA.HI.SX32 R40, R40, R3, 0x17 ;  /* 0x0000000328287211 */ /* 0x000fc600078fbaff */
[----:B0-----:R-:W-:Y:S02]  /*0b10*/  IMAD R24, R26, UR6, R33 ;  /* 0x000000061a187c24 */ /* 0x001fe4000f8e0221 */
[-C--:B------:R-:W-:Y:S01]  /*0b20*/  IMAD.WIDE R46, R46, R7.reuse, c[0x0][0x180] ;  /* 0x000060002e2e7625 */ /* 0x080fe200078e0207 */
[----:B-1----:R-:W-:Y:S01]  /*0b30*/  CS2R R22, SRZ ;  /* 0x0000000000167805 */ /* 0x002fe2000001ff00 */
[----:B------:R-:W-:Y:S01]  /*0b40*/  MOV R3, RZ ;  /* 0x000000ff00037202 */ /* 0x000fe20000000f00 */
[----:B------:R0:W3:Y:S01]  /*0b50*/  @P2 LDG.E.EL R18, [R62.64] ;  /* 0x000000083e122981 */ /* 0x0000e2000c2e1900 */
[----:B------:R-:W-:-:S03]  /*0b60*/  IMAD.WIDE R48, R24, R7, c[0x0][0x178] ;  /* 0x00005e0018307625 */ /* 0x000fc600078e0207 */
[----:B------:R1:W3:Y:S01]  /*0b70*/  @P2 LDG.E.EL R22, [R46.64] ;  /* 0x000000082e162981 */ /* 0x0002e2000c2e1900 */
[----:B------:R-:W-:Y:S01]  /*0b80*/  IMAD.WIDE R24, R24, R7, c[0x0][0x180] ;  /* 0x0000600018187625 */ /* 0x000fe200078e0207 */
[----:B------:R-:W-:Y:S02]  /*0b90*/  ISETP.GE.AND P2, PT, R34, 0x6e00, PT ;  /* 0x00006e002200780c */ /* 0x000fe40003f46270 */
[----:B------:R0:W3:Y:S01]  /*0ba0*/  @P3 LDG.E.EL R3, [R48.64] ;  /* 0x0000000830033981 */ /* 0x0000e2000c2e1900 */
[----:B------:R-:W-:-:S03]  /*0bb0*/  IMAD.HI R9, R41, 0x66666667, RZ ;  /* 0x6666666729097827 */ /* 0x000fc600078e02ff */
[----:B------:R1:W3:Y:S01]  /*0bc0*/  @P3 LDG.E.EL R23, [R24.64] ;  /* 0x0000000818173981 */ /* 0x0002e2000c2e1900 */
[----:B------:R-:W-:Y:S01]  /*0bd0*/  ISETP.GE.AND P3, PT, R35, 0x6e00, PT ;  /* 0x00006e002300780c */ /* 0x000fe20003f66270 */
[----:B------:R-:W-:Y:S02]  /*0be0*/  IMAD R12, R12, -0x500, R34 ;  /* 0xfffffb000c0c7824 */ /* 0x000fe400078e0222 */
[----:B------:R-:W-:Y:S01]  /*0bf0*/  IMAD R26, R26, -0x500, R35 ;  /* 0xfffffb001a1a7824 */ /* 0x000fe200078e0223 */
[----:B0-----:R-:W-:Y:S01]  /*0c00*/  PRMT R49, RZ, 0x7610, R49 ;  /* 0x00007610ff317816 */ /* 0x001fe20000000031 */
[-C--:B------:R-:W-:Y:S01]  /*0c10*/  IMAD.WIDE R12, R12, R0.reuse, c[0x0][0x168] ;  /* 0x00005a000c0c7625 */ /* 0x080fe200078e0200 */
[----:B------:R-:W-:Y:S02]  /*0c20*/  PRMT R48, RZ, 0x7610, R48 ;  /* 0x00007610ff307816 */ /* 0x000fe40000000030 */
[----:B-1----:R-:W-:Y:S01]  /*0c30*/  SHF.R.U32.HI R24, RZ, 0x1f, R9 ;  /* 0x0000001fff187819 */ /* 0x002fe20000011609 */
[----:B------:R-:W-:Y:S01]  /*0c40*/  IMAD R62, R40, UR6, R33 ;  /* 0x00000006283e7c24 */ /* 0x000fe2000f8e0221 */
[----:B------:R0:W3:Y:S01]  /*0c50*/  @!P2 LDG.E.EL.U16 R49, [R12.64] ;  /* 0x000000080c31a981 */ /* 0x0000e2000c2e1500 */
[----:B------:R-:W-:Y:S01]  /*0c60*/  IMAD.WIDE R26, R26, R0, c[0x0][0x168] ;  /* 0x00005a001a1a7625 */ /* 0x000fe200078e0200 */
[----:B------:R-:W-:-:S02]  /*0c70*/  LEA.HI.SX32 R24, R9, R24, 0x17 ;  /* 0x0000001809187211 */ /* 0x000fc400078fbaff */
[----:B------:R-:W-:Y:S02]  /*0c80*/  MOV R9, RZ ;  /* 0x000000ff00097202 */ /* 0x000fe40000000f00 */
[----:B------:R-:W-:Y:S01]  /*0c90*/  MOV R14, RZ ;  /* 0x000000ff000e7202 */ /* 0x000fe20000000f00 */
[----:B------:R1:W3:Y:S01]  /*0ca0*/  @!P3 LDG.E.EL.U16 R48, [R26.64] ;  /* 0x000000081a30b981 */ /* 0x0002e2000c2e1500 */
[----:B0-----:R-:W-:-:S04]  /*0cb0*/  IMAD.WIDE R12, R62, R7, c[0x0][0x178] ;  /* 0x00005e003e0c7625 */ /* 0x001fc800078e0207 */
[----:B------:R-:W-:Y:S01]  /*0cc0*/  IMAD.WIDE R62, R62, R7, c[0x0][0x180] ;  /* 0x000060003e3e7625 */ /* 0x000fe200078e0207 */
[----:B------:R0:W3:Y:S03]  /*0cd0*/  @P4 LDG.E.EL R9, [R12.64] ;  /* 0x000000080c094981 */ /* 0x0000e6000c2e1900 */
[----:B-1----:R-:W-:Y:S01]  /*0ce0*/  IMAD R26, R24, UR6, R33 ;  /* 0x00000006181a7c24 */ /* 0x002fe2000f8e0221 */
[----:B------:R1:W3:Y:S01]  /*0cf0*/  @P4 LDG.E.EL R14, [R62.64] ;  /* 0x000000083e0e4981 */ /* 0x0002e2000c2e1900 */
[----:B------:R-:W-:Y:S01]  /*0d00*/  IMAD.HI R25, R42, 0x66666667, RZ ;  /* 0x666666672a197827 */ /* 0x000fe200078e02ff */
[----:B------:R-:W-:-:S03]  /*0d10*/  ISETP.GE.AND P4, PT, R41, 0x6e00, PT ;  /* 0x00006e002900780c */ /* 0x000fc60003f86270 */
[----:B------:R-:W-:Y:S01]  /*0d20*/  IMAD.WIDE R46, R26, R7, c[0x0][0x178] ;  /* 0x00005e001a2e7625 */ /* 0x000fe200078e0207 */
[----:B0-----:R-:W-:-:S03]  /*0d30*/  CS2R R12, SRZ ;  /* 0x00000000000c7805 */ /* 0x001fc6000001ff00 */
[----:B------:R-:W-:Y:S01]  /*0d40*/  IMAD.WIDE R26, R26, R7, c[0x0][0x180] ;  /* 0x000060001a1a7625 */ /* 0x000fe200078e0207 */
[----:B-1----:R-:W-:Y:S02]  /*0d50*/  SHF.R.U32.HI R62, RZ, 0x1f, R25 ;  /* 0x0000001fff3e7819 */ /* 0x002fe40000011619 */
[----:B------:R0:W3:Y:S01]  /*0d60*/  @P5 LDG.E.EL R12, [R46.64] ;  /* 0x000000082e0c5981 */ /* 0x0000e2000c2e1900 */
[----:B------:R-:W-:Y:S01]  /*0d70*/  IMAD R24, R24, -0x500, R41 ;  /* 0xfffffb0018187824 */ /* 0x000fe200078e0229 */
[----:B------:R-:W-:Y:S02]  /*0d80*/  LEA.HI.SX32 R62, R25, R62, 0x17 ;  /* 0x0000003e193e7211 */ /* 0x000fe400078fbaff */
[----:B------:R1:W3:Y:S01]  /*0d90*/  @P5 LDG.E.EL R13, [R26.64] ;  /* 0x000000081a0d5981 */ /* 0x0002e2000c2e1900 */
[----:B------:R-:W-:Y:S01]  /*0da0*/  ISETP.GE.AND P5, PT, R42, 0x6e00, PT ;  /* 0x00006e002a00780c */ /* 0x000fe20003fa6270 */
[----:B------:R-:W-:Y:S01]  /*0db0*/  IMAD.WIDE R24, R24, R0, c[0x0][0x168] ;  /* 0x00005a0018187625 */ /* 0x000fe200078e0200 */
[----:B0-----:R-:W-:-:S03]  /*0dc0*/  PRMT R46, RZ, 0x7610, R46 ;  /* 0x00007610ff2e7816 */ /* 0x001fc6000000002e */
[----:B-1----:R-:W-:-:S03]  /*0dd0*/  IMAD R26, R62, -0x500, R42 ;  /* 0xfffffb003e1a7824 */ /* 0x002fc600078e022a */
[----:B------:R0:W3:Y:S01]  /*0de0*/  @!P4 LDG.E.EL.U16 R46, [R24.64] ;  /* 0x00000008182ec981 */ /* 0x0000e2000c2e1500 */
[----:B------:R-:W-:-:S04]  /*0df0*/  IMAD.WIDE R26, R26, R0, c[0x0][0x168] ;  /* 0x00005a001a1a7625 */ /* 0x000fc800078e0200 */
[----:B------:R-:W-:Y:S01]  /*0e00*/  IMAD R62, R62, UR6, R33 ;  /* 0x000000063e3e7c24 */ /* 0x000fe2000f8e0221 */
[----:B0-----:R-:W-:Y:S02]  /*0e10*/  PRMT R24, RZ, 0x7610, R24 ;  /* 0x00007610ff187816 */ /* 0x001fe40000000018 */
[----:B------:R-:W-:-:S04]  /*0e20*/  MOV R25, RZ ;  /* 0x000000ff00197202 */ /* 0x000fc80000000f00 */
[----:B------:R0:W3:Y:S01]  /*0e30*/  @!P5 LDG.E.EL.U16 R24, [R26.64] ;  /* 0x000000081a18d981 */ /* 0x0000e2000c2e1500 */
[----:B------:R-:W-:Y:S01]  /*0e40*/  ISETP.LT.AND P0, PT, R28, 0x6e00, !P0 ;  /* 0x00006e001c00780c */ /* 0x000fe20004701270 */
[----:B0-----:R-:W-:-:S05]  /*0e50*/  IMAD.WIDE R26, R62, R7, c[0x0][0x178] ;  /* 0x00005e003e1a7625 */ /* 0x001fca00078e0207 */
[----:B------:R0:W3:Y:S01]  /*0e60*/  @P6 LDG.E.EL R25, [R26.64] ;  /* 0x000000081a196981 */ /* 0x0000e2000c2e1900 */
[----:B------:R-:W-:-:S04]  /*0e70*/  IMAD.WIDE R62, R62, R7, c[0x0][0x180] ;  /* 0x000060003e3e7625 */ /* 0x000fc800078e0207 */
[----:B------:R-:W-:Y:S01]  /*0e80*/  IMAD R28, R28, UR6, R33 ;  /* 0x000000061c1c7c24 */ /* 0x000fe2000f8e0221 */
[----:B0-----:R-:W-:Y:S01]  /*0e90*/  MOV R26, RZ ;  /* 0x000000ff001a7202 */ /* 0x001fe20000000f00 */
[----:B------:R-:W-:Y:S01]  /*0ea0*/  IMAD.HI R34, R34, 0x66666667, RZ ;  /* 0x6666666722227827 */ /* 0x000fe200078e02ff */
[----:B------:R-:W-:Y:S02]  /*0eb0*/  PRMT R50, RZ, 0x7610, R50 ;  /* 0x00007610ff327816 */ /* 0x000fe40000000032 */
[----:B------:R-:W-:Y:S02]  /*0ec0*/  PRMT R27, RZ, 0x7610, R27 ;  /* 0x00007610ff1b7816 */ /* 0x000fe4000000001b */
[----:B------:R0:W3:Y:S01]  /*0ed0*/  @P6 LDG.E.EL R26, [R62.64] ;  /* 0x000000083e1a6981 */ /* 0x0000e2000c2e1900 */
[----:B------:R-:W-:Y:S01]  /*0ee0*/  SHF.R.U32.HI R31, RZ, 0x1f, R34 ;  /* 0x0000001fff1f7819 */ /* 0x000fe20000011622 */
[----:B------:R-:W-:Y:S02]  /*0ef0*/  IMAD R60, R60, UR6, R33 ;  /* 0x000000063c3c7c24 */ /* 0x000fe4000f8e0221 */
[----:B0-----:R-:W-:-:S04]  /*0f00*/  IMAD.WIDE R62, R28, R0, c[0x0][0x160] ;  /* 0x000058001c3e7625 */ /* 0x001fc800078e0200 */
[----:B------:R-:W-:Y:S01]  /*0f10*/  IMAD.WIDE R28, R28, R0, c[0x0][0x170] ;  /* 0x00005c001c1c7625 */ /* 0x000fe200078e0200 */
[----:B------:R0:W3:Y:S01]  /*0f20*/  @P0 LDG.E.EL.U16 R50, [R62.64] ;  /* 0x000000083e320981 */ /* 0x0000e2000c2e1500 */
[----:B------:R-:W-:Y:S02]  /*0f30*/  LEA.HI.SX32 R31, R34, R31, 0x17 ;  /* 0x0000001f221f7211 */ /* 0x000fe400078fbaff */
[----:B------:R-:W-:Y:S01]  /*0f40*/  LOP3.LUT R34, R57, R58, RZ, 0xfc, !PT ;  /* 0x0000003a39227212 */ /* 0x000fe200078efcff */
[----:B------:R1:W3:Y:S01]  /*0f50*/  @P0 LDG.E.EL.U16 R27, [R28.64] ;  /* 0x000000081c1b0981 */ /* 0x0002e2000c2e1500 */
[----:B0-----:R-:W-:Y:S01]  /*0f60*/  IMAD.WIDE R62, R60, R7, c[0x0][0x178] ;  /* 0x00005e003c3e7625 */ /* 0x001fe200078e0207 */
[----:B-1----:R-:W-:-:S03]  /*0f70*/  CS2R R28, SRZ ;  /* 0x00000000001c7805 */ /* 0x002fc6000001ff00 */
[----:B------:R-:W-:-:S04]  /*0f80*/  IMAD.WIDE R60, R60, R7, c[0x0][0x180] ;  /* 0x000060003c3c7625 */ /* 0x000fc800078e0207 */
[----:B------:R-:W-:Y:S01]  /*0f90*/  IMAD R34, R31, -0x500, R34 ;  /* 0xfffffb001f227824 */ /* 0x000fe200078e0222 */
[----:B------:R-:W3:Y:S01]  /*0fa0*/  @P0 LDG.E.EL R28, [R62.64] ;  /* 0x000000083e1c0981 */ /* 0x000ee2000c2e1900 */
[----:B------:R-:W-:-:S03]  /*0fb0*/  IMAD R40, R40, -0x500, R30 ;  /* 0xfffffb0028287824 */ /* 0x000fc600078e021e */
[----:B------:R0:W3:Y:S01]  /*0fc0*/  @P0 LDG.E.EL R29, [R60.64] ;  /* 0x000000083c1d0981 */ /* 0x0000e2000c2e1900 */
[----:B------:R-:W-:Y:S02]  /*0fd0*/  ISETP.GE.AND P0, PT, R30, 0x6e00, PT ;  /* 0x00006e001e00780c */ /* 0x000fe40003f06270 */
[----:B------:R-:W-:Y:S01]  /*0fe0*/  PRMT R30, RZ, 0x7610, R30 ;  /* 0x00007610ff1e7816 */ /* 0x000fe2000000001e */
[----:B------:R-:W-:-:S04]  /*0ff0*/  IMAD.HI R35, R35, 0x66666667, RZ ;  /* 0x6666666723237827 */ /* 0x000fc800078e02ff */
[----:B0-----:R-:W-:-:S05]  /*1000*/  IMAD.WIDE R60, R34, R0, c[0x0][0x188] ;  /* 0x00006200223c7625 */ /* 0x001fca00078e0200 */
[----:B------:R0:W3:Y:S01]  /*1010*/  @!P2 LDG.E.EL.U16 R30, [R60.64] ;  /* 0x000000083c1ea981 */ /* 0x0000e2000c2e1500 */
[----:B------:R-:W-:Y:S01]  /*1020*/  PRMT R31, RZ, 0x7610, R31 ;  /* 0x00007610ff1f7816 */ /* 0x000fe2000000001f */
[----:B0-----:R-:W-:Y:S01]  /*1030*/  IMAD.WIDE R60, R34, R0, c[0x0][0x190] ;  /* 0x00006400223c7625 */ /* 0x001fe200078e0200 */
[----:B------:R-:W-:-:S04]  /*1040*/  SHF.R.U32.HI R34, RZ, 0x1f, R35 ;  /* 0x0000001fff227819 */ /* 0x000fc80000011623 */
[----:B------:R-:W-:Y:S01]  /*1050*/  LEA.HI.SX32 R34, R35, R34, 0x17 ;  /* 0x0000002223227211 */ /* 0x000fe200078fbaff */
[--C-:B------:R-:W-:Y:S01]  /*1060*/  IMAD R32, R32, UR6, R33.reuse ;  /* 0x0000000620207c24 */ /* 0x100fe2000f8e0221 */
[----:B------:R-:W-:Y:S01]  /*1070*/  LOP3.LUT R35, R57, 0x4, R58, 0xfe, !PT ;  /* 0x0000000439237812 */ /* 0x000fe200078efe3a */
[----:B------:R0:W3:Y:S01]  /*1080*/  @!P2 LDG.E.EL.U16 R31, [R60.64] ;  /* 0x000000083c1fa981 */ /* 0x0000e2000c2e1500 */
[----:B------:R-:W-:-:S03]  /*1090*/  PRMT R33, RZ, 0x7610, R33 ;  /* 0x00007610ff217816 */ /* 0x000fc60000000021 */
[----:B------:R-:W-:Y:S01]  /*10a0*/  IMAD R35, R34, -0x500, R35 ;  /* 0xfffffb0022237824 */ /* 0x000fe200078e0223 */
[----:B------:R-:W-:-:S03]  /*10b0*/  PRMT R34, RZ, 0x7610, R34 ;  /* 0x00007610ff227816 */ /* 0x000fc60000000022 */
[----:B0-----:R-:W-:-:S05]  /*10c0*/  IMAD.WIDE R60, R35, R0, c[0x0][0x188] ;  /* 0x00006200233c7625 */ /* 0x001fca00078e0200 */
[----:B------:R0:W3:Y:S01]  /*10d0*/  @!P3 LDG.E.EL.U16 R33, [R60.64] ;  /* 0x000000083c21b981 */ /* 0x0000e2000c2e1500 */
[----:B-----5:R-:W-:Y:S01]  /*10e0*/  HADD2.F32 R39, -RZ, R39.H0_H0 ;  /* 0x20000027ff277230 */ /* 0x020fe20000004100 */
[----:B------:R-:W-:Y:S01]  /*10f0*/  PRMT R47, RZ, 0x7610, R47 ;  /* 0x00007610ff2f7816 */ /* 0x000fe2000000002f */
[----:B----4-:R-:W-:Y:S02]  /*1100*/  HADD2.F32 R37, -RZ, R37.H0_H0 ;  /* 0x20000025ff257230 */ /* 0x010fe40000004100 */
[----:B--2---:R-:W-:Y:S02]  /*1110*/  HADD2.F32 R36, -RZ, R36.H0_H0 ;  /* 0x20000024ff247230 */ /* 0x004fe40000004100 */
[----:B0-----:R-:W-:-:S04]  /*1120*/  IMAD.WIDE R60, R35, R0, c[0x0][0x190] ;  /* 0x00006400233c7625 */ /* 0x001fc800078e0200 */
[----:B------:R-:W-:Y:S01]  /*1130*/  HADD2.F32 R35, -RZ, R43.H0_H0 ;  /* 0x2000002bff237230 */ /* 0x000fe20000004100 */
[----:B------:R0:W2:Y:S04]  /*1140*/  @!P3 LDG.E.EL.U16 R34, [R60.64] ;  /* 0x000000083c22b981 */ /* 0x0000a8000c2e1500 */
[----:B------:R-:W-:Y:S01]  /*1150*/  FADD R35, R35, R39 ;  /* 0x0000002723237221 */ /* 0x000fe20000000000 */
[--C-:B------:R-:W-:Y:S01]  /*1160*/  FADD R39, R37, R36.reuse ;  /* 0x0000002425277221 */ /* 0x100fe20000000000 */
[----:B0-----:R-:W-:Y:S01]  /*1170*/  IMAD.WIDE R60, R40, R0, c[0x0][0x168] ;  /* 0x00005a00283c7625 */ /* 0x001fe200078e0200 */
[----:B------:R-:W-:-:S04]  /*1180*/  PRMT R36, RZ, 0x7610, R36 ;  /* 0x00007610ff247816 */ /* 0x000fc80000000024 */
[----:B------:R0:W4:Y:S01]  /*1190*/  @!P0 LDG.E.EL.U16 R47, [R60.64] ;  /* 0x000000083c2f8981 */ /* 0x000122000c2e1500 */
[----:B------:R-:W-:-:S04]  /*11a0*/  IMAD.HI R41, R41, 0x66666667, RZ ;  /* 0x6666666729297827 */ /* 0x000fc800078e02ff */
[----:B0-----:R-:W-:-:S05]  /*11b0*/  IMAD.WIDE R60, R40, R0, c[0x0][0x188] ;  /* 0x00006200283c7625 */ /* 0x001fca00078e0200 */
[----:B------:R0:W5:Y:S01]  /*11c0*/  @!P0 LDG.E.EL.U16 R36, [R60.64] ;  /* 0x000000083c248981 */ /* 0x000162000c2e1500 */
[----:B------:R-:W-:Y:S01]  /*11d0*/  PRMT R37, RZ, 0x7610, R37 ;  /* 0x00007610ff257816 */ /* 0x000fe20000000025 */
[----:B------:R-:W-:Y:S02]  /*11e0*/  HADD2.F32 R38, -RZ, R38.H0_H0 ;  /* 0x20000026ff267230 */ /* 0x000fe40000004100 */
[----:B0-----:R-:W-:Y:S01]  /*11f0*/  IMAD.WIDE R60, R40, R0, c[0x0][0x190] ;  /* 0x00006400283c7625 */ /* 0x001fe200078e0200 */
[----:B------:R-:W-:-:S04]  /*1200*/  SHF.R.U32.HI R40, RZ, 0x1f, R41 ;  /* 0x0000001fff287819 */ /* 0x000fc80000011629 */
[----:B------:R-:W-:Y:S01]  /*1210*/  LEA.HI.SX32 R40, R41, R40, 0x17 ;  /* 0x0000002829287211 */ /* 0x000fe200078fbaff */
[--C-:B------:R-:W-:Y:S01]  /*1220*/  FFMA R38, R38, 0.125, R39.reuse ;  /* 0x3e00000026267823 */ /* 0x100fe20000000027 */
[----:B------:R-:W-:Y:S01]  /*1230*/  LOP3.LUT R41, R57, 0xc, R58, 0xfe, !PT ;  /* 0x0000000c39297812 */ /* 0x000fe200078efe3a */
[----:B------:R0:W5:Y:S01]  /*1240*/  @!P0 LDG.E.EL.U16 R37, [R60.64] ;  /* 0x000000083c258981 */ /* 0x000162000c2e1500 */
[----:B------:R-:W-:-:S03]  /*1250*/  PRMT R39, RZ, 0x7610, R39 ;  /* 0x00007610ff277816 */ /* 0x000fc60000000027 */
[----:B------:R-:W-:-:S04]  /*1260*/  IMAD R41, R40, -0x500, R41 ;  /* 0xfffffb0028297824 */ /* 0x000fc800078e0229 */
[----:B0-----:R-:W-:Y:S01]  /*1270*/  IMAD.WIDE R60, R41, R0, c[0x0][0x188] ;  /* 0x00006200293c7625 */ /* 0x001fe200078e0200 */
[----:B------:R-:W-:-:S04]  /*1280*/  MOV R43, 0x3a4ccccd ;  /* 0x3a4ccccd002b7802 */ /* 0x000fc80000000f00 */
[----:B------:R0:W5:Y:S01]  /*1290*/  @!P4 LDG.E.EL.U16 R39, [R60.64] ;  /* 0x000000083c27c981 */ /* 0x000162000c2e1500 */
[----:B------:R-:W-:Y:S01]  /*12a0*/  FFMA R45, R45, R43, 9.9999997473787516356e-06 ;  /* 0x3727c5ac2d2d7423 */ /* 0x000fe2000000002b */
[----:B0-----:R-:W-:-:S04]  /*12b0*/  IMAD.WIDE R60, R41, R0, c[0x0][0x190] ;  /* 0x00006400293c7625 */ /* 0x001fc800078e0200 */
[----:B------:R-:W-:-:S05]  /*12c0*/  IMAD.HI R41, R42, 0x66666667, RZ ;  /* 0x666666672a297827 */ /* 0x000fca00078e02ff */
[----:B------:R-:W-:Y:S01]  /*12d0*/  SHF.R.U32.HI R42, RZ, 0x1f, R41 ;  /* 0x0000001fff2a7819 */ /* 0x000fe20000011629 */
[----:B------:R-:W0:Y:S03]  /*12e0*/  MUFU.RSQ R45, R45 ;  /* 0x0000002d002d7308 */ /* 0x000e260000001400 */
[----:B------:R-:W-:Y:S02]  /*12f0*/  LEA.HI.SX32 R42, R41, R42, 0x17 ;  /* 0x0000002a292a7211 */ /* 0x000fe400078fbaff */
[----:B------:R-:W-:Y:S01]  /*1300*/  LOP3.LUT R41, R57, 0x10, R58, 0xfe, !PT ;  /* 0x0000001039297812 */ /* 0x000fe200078efe3a */
[----:B---3--:R-:W-:Y:S01]  /*1310*/  HADD2.F32 R44, -RZ, R44.H0_H0 ;  /* 0x2000002cff2c7230 */ /* 0x008fe20000004100 */
[----:B------:R-:W-:-:S03]  /*1320*/  PRMT R40, RZ, 0x7610, R40 ;  /* 0x00007610ff287816 */ /* 0x000fc60000000028 */
[----:B------:R-:W-:Y:S01]  /*1330*/  IMAD R41, R42, -0x500, R41 ;  /* 0xfffffb002a297824 */ /* 0x000fe200078e0229 */
[----:B------:R-:W-:Y:S01]  /*1340*/  PRMT R42, RZ, 0x7610, R42 ;  /* 0x00007610ff2a7816 */ /* 0x000fe2000000002a */
[----:B------:R-:W-:Y:S01]  /*1350*/  FFMA R35, R44, 0.125, R35 ;  /* 0x3e0000002c237823 */ /* 0x000fe20000000023 */
[----:B------:R1:W3:Y:S03]  /*1360*/  @!P4 LDG.E.EL.U16 R40, [R60.64] ;  /* 0x000000083c28c981 */ /* 0x0002e6000c2e1500 */
[----:B------:R-:W-:Y:S01]  /*1370*/  FADD R8, R35, -R8 ;  /* 0x8000000823087221 */ /* 0x000fe20000000000 */
[----:B-1----:R-:W-:-:S03]  /*1380*/  IMAD.WIDE R60, R41, R0, c[0x0][0x188] ;  /* 0x00006200293c7625 */ /* 0x002fc600078e0200 */
[----:B0-----:R-:W-:Y:S02]  /*1390*/  FMUL R8, R45, R8 ;  /* 0x000000082d087220 */ /* 0x001fe40000400000 */
[----:B------:R0:W3:Y:S01]  /*13a0*/  @!P5 LDG.E.EL.U16 R42, [R60.64] ;  /* 0x000000083c2ad981 */ /* 0x0000e2000c2e1500 */
[----:B------:R-:W-:-:S04]  /*13b0*/  IMAD.WIDE R44, R32, R7, c[0x0][0x178] ;  /* 0x00005e00202c7625 */ /* 0x000fc800078e0207 */
[----:B0-----:R-:W-:Y:S01]  /*13c0*/  IMAD.WIDE R60, R41, R0, c[0x0][0x190] ;  /* 0x00006400293c7625 */ /* 0x001fe200078e0200 */
[----:B------:R-:W-:-:S06]  /*13d0*/  MOV R41, RZ ;  /* 0x000000ff00297202 */ /* 0x000fcc0000000f00 */
[----:B------:R0:W3:Y:S02]  /*13e0*/  @P1 LDG.E.EL R41, [R44.64] ;  /* 0x000000082c291981 */ /* 0x0000e4000c2e1900 */
[----:B0-----:R-:W-:Y:S01]  /*13f0*/  IMAD.WIDE R44, R32, R7, c[0x0][0x180] ;  /* 0x00006000202c7625 */ /* 0x001fe200078e0207 */
[----:B------:R-:W-:-:S06]  /*1400*/  MOV R32, RZ ;  /* 0x000000ff00207202 */ /* 0x000fcc0000000f00 */
[----:B------:R0:W3:Y:S01]  /*1410*/  @P1 LDG.E.EL R32, [R44.64] ;  /* 0x000000082c201981 */ /* 0x0000e2000c2e1900 */
[----:B------:R-:W-:-:S06]  /*1420*/  PRMT R35, RZ, 0x7610, R35 ;  /* 0x00007610ff237816 */ /* 0x000fcc0000000023 */
[----:B------:R-:W3:Y:S04]  /*1430*/  @!P5 LDG.E.EL.U16 R35, [R60.64] ;  /* 0x000000083c23d981 */ /* 0x000ee8000c2e1500 */
[----:B------:R-:W1:Y:S01]  /*1440*/  S2R R7, SR_TID.X ;  /* 0x0000000000077919 */ /* 0x000e620000002100 */
[----:B------:R-:W-:Y:S02]  /*1450*/  HADD2.F32 R4, -RZ, R4.H0_H0 ;  /* 0x20000004ff047230 */ /* 0x000fe40000004100 */
[----:B------:R-:W-:-:S05]  /*1460*/  HADD2.F32 R17, -RZ, R17.H0_H0 ;  /* 0x20000011ff117230 */ /* 0x000fca0000004100 */
[----:B------:R-:W-:Y:S01]  /*1470*/  FFMA R8, R4, R8, R17 ;  /* 0x0000000804087223 */ /* 0x000fe20000000011 */
[----:B------:R-:W-:Y:S01]  /*1480*/  SHF.L.U32 R17, R58, 0x3, RZ ;  /* 0x000000033a117819 */ /* 0x000fe200000006ff */
[----:B------:R-:W-:Y:S01]  /*1490*/  FFMA R13, R13, R43, 9.9999997473787516356e-06 ;  /* 0x3727c5ac0d0d7423 */ /* 0x000fe2000000002b */
[----:B-1----:R-:W-:-:S04]  /*14a0*/  SHF.R.U32.HI R4, RZ, 0x2, R7 ;  /* 0x00000002ff047819 */ /* 0x002fc80000011607 */
[----:B------:R-:W-:-:S04]  /*14b0*/  SGXT.U32 R4, R4, 0x3 ;  /* 0x000000030404781a */ /* 0x000fc80000000000 */
[----:B------:R-:W-:Y:S02]  /*14c0*/  LOP3.LUT R17, R17, R4, RZ, 0xfc, !PT ;  /* 0x0000000411117212 */ /* 0x000fe400078efcff */
[C---:B------:R-:W-:Y:S02]  /*14d0*/  LOP3.LUT R4, R7.reuse, 0x1f, RZ, 0xc0, !PT ;  /* 0x0000001f07047812 */ /* 0x040fe400078ec0ff */
[----:B------:R-:W-:-:S04]  /*14e0*/  SHF.L.U32 R7, R7, 0x3, RZ ;  /* 0x0000000307077819 */ /* 0x000fc800000006ff */
[----:B------:R-:W-:Y:S01]  /*14f0*/  LOP3.LUT R7, R7, 0x18, RZ, 0xc0, !PT ;  /* 0x0000001807077812 */ /* 0x000fe200078ec0ff */
[----:B------:R-:W-:Y:S01]  /*1500*/  HADD2.F32 R52, -RZ, R52.H0_H0 ;  /* 0x20000034ff347230 */ /* 0x000fe20000004100 */
[----:B------:R-:W1:Y:S01]  /*1510*/  MUFU.RSQ R13, R13 ;  /* 0x0000000d000d7308 */ /* 0x000e620000001400 */
[----:B------:R-:W-:Y:S01]  /*1520*/  HADD2.F32 R46, -RZ, R46.H0_H0 ;  /* 0x2000002eff2e7230 */ /* 0x000fe20000004100 */
[----:B------:R-:W-:Y:S01]  /*1530*/  LOP3.LUT R57, R57, R7, RZ, 0xfc, !PT ;  /* 0x0000000739397212 */ /* 0x000fe200078efcff */
[----:B------:R-:W-:Y:S01]  /*1540*/  IMAD R7, R17, 0x28, R7 ;  /* 0x0000002811077824 */ /* 0x000fe200078e0207 */
[----:B------:R-:W-:Y:S01]  /*1550*/  LOP3.LUT R56, R56, R17, RZ, 0xfc, !PT ;  /* 0x0000001138387212 */ /* 0x000fe200078efcff */
[----:B------:R-:W-:Y:S01]  /*1560*/  HADD2.F32 R21, -RZ, R21.H0_H0 ;  /* 0x20000015ff157230 */ /* 0x000fe20000004100 */
[----:B------:R-:W-:Y:S01]  /*1570*/  FADD R46, R52, R46 ;  /* 0x0000002e342e7221 */ /* 0x000fe20000000000 */
[----:B------:R-:W-:Y:S01]  /*1580*/  IMAD.HI R17, R57, 0x66666667, RZ ;  /* 0x6666666739117827 */ /* 0x000fe200078e02ff */
[-C--:B------:R-:W-:Y:S01]  /*1590*/  FFMA R22, R22, R43.reuse, 9.9999997473787516356e-06 ;  /* 0x3727c5ac16167423 */ /* 0x080fe2000000002b */
[----:B------:R-:W-:Y:S01]  /*15a0*/  FFMA R23, R23, R43, 9.9999997473787516356e-06 ;  /* 0x3727c5ac17177423 */ /* 0x000fe2000000002b */
[----:B------:R-:W-:Y:S01]  /*15b0*/  FFMA R21, R21, 0.125, R46 ;  /* 0x3e00000015157823 */ /* 0x000fe2000000002e */
[----:B------:R-:W-:Y:S01]  /*15c0*/  HADD2.F32 R54, -RZ, R54.H0_H0 ;  /* 0x20000036ff367230 */ /* 0x000fe20000004100 */
[----:B0-----:R-:W-:Y:S01]  /*15d0*/  SHF.R.U32.HI R44, RZ, 0x1f, R17 ;  /* 0x0000001fff2c7819 */ /* 0x001fe20000011611 */
[----:B------:R-:W-:-:S02]  /*15e0*/  HADD2.F32 R48, -RZ, R48.H0_H0 ;  /* 0x20000030ff307230 */ /* 0x000fc40000004100 */
[----:B------:R-:W-:Y:S02]  /*15f0*/  HADD2.F32 R51, -RZ, R51.H0_H0 ;  /* 0x20000033ff337230 */ /* 0x000fe40000004100 */
[----:B------:R-:W-:Y:S01]  /*1600*/  HADD2.F32 R24, -RZ, R24.H0_H0 ;  /* 0x20000018ff187230 */ /* 0x000fe20000004100 */
[----:B------:R-:W0:Y:S01]  /*1610*/  MUFU.RSQ R22, R22 ;  /* 0x0000001600167308 */ /* 0x000e220000001400 */
[----:B------:R-:W-:Y:S01]  /*1620*/  HADD2.F32 R55, -RZ, R55.H0_H0 ;  /* 0x20000037ff377230 */ /* 0x000fe20000004100 */
[----:B------:R-:W-:Y:S01]  /*1630*/  FADD R12, R21, -R12 ;  /* 0x8000000c150c7221 */ /* 0x000fe20000000000 */
[----:B------:R-:W-:Y:S01]  /*1640*/  HADD2.F32 R49, -RZ, R49.H0_H0 ;  /* 0x20000031ff317230 */ /* 0x000fe20000004100 */
[----:B------:R-:W-:Y:S01]  /*1650*/  FADD R48, R54, R48 ;  /* 0x0000003036307221 */ /* 0x000fe20000000000 */
[----:B------:R-:W-:Y:S01]  /*1660*/  HADD2.F32 R20, -RZ, R20.H0_H0 ;  /* 0x20000014ff147230 */ /* 0x000fe20000004100 */
[----:B------:R-:W-:Y:S02]  /*1670*/  LEA.HI.SX32 R44, R17, R44, 0x17 ;  /* 0x0000002c112c7211 */ /* 0x000fe400078fbaff */
[----:B------:R-:W0:Y:S01]  /*1680*/  MUFU.RSQ R23, R23 ;  /* 0x0000001700177308 */ /* 0x000e220000001400 */
[----:B------:R-:W-:Y:S01]  /*1690*/  HADD2.F32 R17, -RZ, R16.H0_H0 ;  /* 0x20000010ff117230 */ /* 0x000fe20000004100 */
[----:B------:R-:W-:Y:S01]  /*16a0*/  FADD R24, R51, R24 ;  /* 0x0000001833187221 */ /* 0x000fe20000000000 */
[----:B------:R-:W-:Y:S01]  /*16b0*/  HADD2.F32 R19, -RZ, R19.H0_H0 ;  /* 0x20000013ff137230 */ /* 0x000fe20000004100 */
[----:B------:R-:W-:Y:S01]  /*16c0*/  FADD R49, R55, R49 ;  /* 0x0000003137317221 */ /* 0x000fe20000000000 */
[----:B-1----:R-:W-:Y:S01]  /*16d0*/  FMUL R12, R13, R12 ;  /* 0x0000000c0d0c7220 */ /* 0x002fe20000400000 */
[----:B------:R-:W-:Y:S01]  /*16e0*/  FFMA R20, R20, 0.125, R48 ;  /* 0x3e00000014147823 */ /* 0x000fe20000000030 */
[-C--:B------:R-:W-:Y:S01]  /*16f0*/  FFMA R14, R14, R43.reuse, 9.9999997473787516356e-06 ;  /* 0x3727c5ac0e0e7423 */ /* 0x080fe2000000002b */
[-C--:B------:R-:W-:Y:S01]  /*1700*/  FFMA R13, R26, R43.reuse, 9.9999997473787516356e-06 ;  /* 0x3727c5ac1a0d7423 */ /* 0x080fe2000000002b */
[----:B------:R-:W-:Y:S01]  /*1710*/  FFMA R24, R17, 0.125, R24 ;  /* 0x3e00000011187823 */ /* 0x000fe20000000018 */
[----:B------:R-:W-:Y:S01]  /*1720*/  FFMA R19, R19, 0.125, R49 ;  /* 0x3e00000013137823 */ /* 0x000fe20000000031 */
[----:B------:R-:W-:Y:S01]  /*1730*/  FFMA R29, R29, R43, 9.9999997473787516356e-06 ;  /* 0x3727c5ac1d1d7423 */ /* 0x000fe2000000002b */
[----:B------:R-:W-:Y:S01]  /*1740*/  HADD2.F32 R50, -RZ, R50.H0_H0 ;  /* 0x20000032ff327230 */ /* 0x000fe20000004100 */
[----:B------:R-:W-:Y:S01]  /*1750*/  FADD R3, R20, -R3 ;  /* 0x8000000314037221 */ /* 0x000fe20000000000 */
[----:B------:R-:W-:-:S02]  /*1760*/  HADD2.F32 R15, -RZ, R15.H0_H0 ;  /* 0x2000000fff0f7230 */ /* 0x000fc40000004100 */
[----:B------:R-:W-:Y:S02]  /*1770*/  HADD2.F32 R17, -RZ, R10.H0_H0 ;  /* 0x2000000aff117230 */ /* 0x000fe40000004100 */
[----:B------:R-:W1:Y:S01]  /*1780*/  MUFU.RSQ R10, R29 ;  /* 0x0000001d000a7308 */ /* 0x000e620000001400 */
[----:B------:R-:W-:Y:S01]  /*1790*/  HADD2.F32 R53, -RZ, R53.H0_H0 ;  /* 0x20000035ff357230 */ /* 0x000fe20000004100 */
[----:B------:R-:W-:Y:S01]  /*17a0*/  FADD R18, R19, -R18 ;  /* 0x8000001213127221 */ /* 0x000fe20000000000 */
[----:B------:R-:W-:Y:S01]  /*17b0*/  HADD2.F32 R16, -RZ, R27.H0_H0 ;  /* 0x2000001bff107230 */ /* 0x000fe20000004100 */
[----:B------:R-:W-:-:S04]  /*17c0*/  FADD R15, R50, R15 ;  /* 0x0000000f320f7221 */ /* 0x000fc80000000000 */
[----:B------:R-:W-:Y:S01]  /*17d0*/  MUFU.RSQ R14, R14 ;  /* 0x0000000e000e7308 */ /* 0x000fe20000001400 */
[----:B------:R-:W-:Y:S01]  /*17e0*/  HADD2.F32 R30, -RZ, R30.H0_H0 ;  /* 0x2000001eff1e7230 */ /* 0x000fe20000004100 */
[----:B0-----:R-:W-:Y:S01]  /*17f0*/  FMUL R18, R22, R18 ;  /* 0x0000001216127220 */ /* 0x001fe20000400000 */
[----:B------:R-:W-:-:S05]  /*1800*/  FMUL R3, R23, R3 ;  /* 0x0000000317037220 */ /* 0x000fca0000400000 */
[----:B------:R-:W0:Y:S01]  /*1810*/  MUFU.RSQ R13, R13 ;  /* 0x0000000d000d7308 */ /* 0x000e220000001400 */
[----:B------:R-:W-:Y:S01]  /*1820*/  FFMA R15, R16, 0.125, R15 ;  /* 0x3e000000100f7823 */ /* 0x000fe2000000000f */
[----:B------:R-:W-:Y:S01]  /*1830*/  FADD R24, R24, -R25 ;  /* 0x8000001918187221 */ /* 0x000fe20000000000 */
[----:B------:R-:W-:Y:S02]  /*1840*/  HADD2.F32 R31, -RZ, R31.H0_H0 ;  /* 0x2000001fff1f7230 */ /* 0x000fe40000004100 */
[----:B------:R-:W-:-:S03]  /*1850*/  FADD R15, R15, -R28 ;  /* 0x8000001c0f0f7221 */ /* 0x000fc60000000000 */
[----:B------:R-:W-:Y:S01]  /*1860*/  FFMA R18, R30, R18, R31 ;  /* 0x000000121e127223 */ /* 0x000fe2000000001f */
[----:B------:R-:W-:Y:S01]  /*1870*/  HADD2.F32 R33, -RZ, R33.H0_H0 ;  /* 0x20000021ff217230 */ /* 0x000fe20000004100 */
[----:B-1----:R-:W-:Y:S01]  /*1880*/  FMUL R15, R10, R15 ;  /* 0x0000000f0a0f7220 */ /* 0x002fe20000400000 */
[----:B------:R-:W-:Y:S01]  /*1890*/  HADD2.F32 R2, -RZ, R2.H0_H0 ;  /* 0x20000002ff027230 */ /* 0x000fe20000004100 */
[----:B0-----:R-:W-:Y:S01]  /*18a0*/  FMUL R13, R13, R24 ;  /* 0x000000180d0d7220 */ /* 0x001fe20000400000 */
[----:B------:R-:W-:Y:S02]  /*18b0*/  HADD2.F32 R11, -RZ, R11.H0_H0 ;  /* 0x2000000bff0b7230 */ /* 0x000fe40000004100 */
[----:B--2---:R-:W-:-:S05]  /*18c0*/  HADD2.F32 R34, -RZ, R34.H0_H0 ;  /* 0x20000022ff227230 */ /* 0x004fca0000004100 */
[----:B------:R-:W-:Y:S01]  /*18d0*/  FFMA R3, R33, R3, R34 ;  /* 0x0000000321037223 */ /* 0x000fe20000000022 */
[----:B----4-:R-:W-:-:S05]  /*18e0*/  HADD2.F32 R20, -RZ, R47.H0_H0 ;  /* 0x2000002fff147230 */ /* 0x010fca0000004100 */
[----:B------:R-:W-:-:S04]  /*18f0*/  FADD R20, R53, R20 ;  /* 0x0000001435147221 */ /* 0x000fc80000000000 */
[----:B------:R-:W-:Y:S01]  /*1900*/  FFMA R20, R17, 0.125, R20 ;  /* 0x3e00000011147823 */ /* 0x000fe20000000014 */
[----:B------:R-:W-:-:S03]  /*1910*/  F2FP.F16.F32.PACK_AB R18, R3, R18 ;  /* 0x000000120312723e */ /* 0x000fc600000000ff */
[----:B------:R-:W-:Y:S01]  /*1920*/  FADD R9, R20, -R9 ;  /* 0x8000000914097221 */ /* 0x000fe20000000000 */
[----:B------:R-:W-:Y:S02]  /*1930*/  HADD2.F32 R5, -RZ, R5.H0_H0 ;  /* 0x20000005ff057230 */ /* 0x000fe40000004100 */
[----:B-----5:R-:W-:Y:S01]  /*1940*/  HADD2.F32 R36, -RZ, R36.H0_H0 ;  /* 0x20000024ff247230 */ /* 0x020fe20000004100 */
[----:B------:R-:W-:Y:S01]  /*1950*/  FMUL R9, R14, R9 ;  /* 0x000000090e097220 */ /* 0x000fe20000400000 */
[----:B------:R-:W-:Y:S01]  /*1960*/  HADD2.F32 R6, -RZ, R6.H0_H0 ;  /* 0x20000006ff067230 */ /* 0x000fe20000004100 */
[----:B------:R-:W-:Y:S01]  /*1970*/  ISETP.GE.AND P0, PT, R57, 0x6e00, PT ;  /* 0x00006e003900780c */ /* 0x000fe20003f06270 */
[----:B------:R-:W-:Y:S01]  /*1980*/  IMAD R4, R4, 0x28, RZ ;  /* 0x0000002804047824 */ /* 0x000fe200078e02ff */
[----:B------:R-:W-:Y:S02]  /*1990*/  FFMA R2, R2, R15, R11 ;  /* 0x0000000f02027223 */ /* 0x000fe4000000000b */
[----:B------:R-:W-:Y:S01]  /*19a0*/  ISETP.LT.AND P0, PT, R56, c[0x0][0x1ac], !P0 ;  /* 0x00006b0038007a0c */ /* 0x000fe20004701270 */
[----:B------:R-:W-:-:S05]  /*19b0*/  HADD2.F32 R37, -RZ, R37.H0_H0 ;  /* 0x20000025ff257230 */ /* 0x000fca0000004100 */
[----:B------:R-:W-:Y:S01]  /*19c0*/  FFMA R9, R36, R9, R37 ;  /* 0x0000000924097223 */ /* 0x000fe20000000025 */
[----:B------:R-:W-:Y:S01]  /*19d0*/  HADD2.F32 R10, -RZ, R39.H0_H0 ;  /* 0x20000027ff0a7230 */ /* 0x000fe20000004100 */
[----:B------:R-:W-:Y:S01]  /*19e0*/  LOP3.LUT R4, R4, R58, RZ, 0xfc, !PT ;  /* 0x0000003a04047212 */ /* 0x000fe200078efcff */
[----:B------:R-:W-:-:S03]  /*19f0*/  UIMAD UR4, UR5, UR4, URZ ;  /* 0x00000004050472a4 */ /* 0x000fc6000f8e023f */
[----:B------:R-:W-:-:S05]  /*1a00*/  SHF.L.U32 R4, R4, 0x1, RZ ;  /* 0x0000000104047819 */ /* 0x000fca00000006ff */
[----:B------:R-:W-:Y:S01]  /*1a10*/  STS.U16 [R4], R18 ;  /* 0x0000001204007388 */ /* 0x000fe20000000400 */
[----:B---3--:R-:W-:-:S05]  /*1a20*/  HADD2.F32 R3, -RZ, R40.H0_H0 ;  /* 0x20000028ff037230 */ /* 0x008fca0000004100 */
[----:B------:R-:W-:Y:S01]  /*1a30*/  FFMA R10, R10, R12, R3 ;  /* 0x0000000c0a0a7223 */ /* 0x000fe20000000003 */
[----:B------:R-:W-:-:S04]  /*1a40*/  HADD2.F32 R42, -RZ, R42.H0_H0 ;  /* 0x2000002aff2a7230 */ /* 0x000fc80000004100 */
[----:B------:R-:W-:Y:S01]  /*1a50*/  F2FP.F16.F32.PACK_AB R9, R10, R9 ;  /* 0x000000090a09723e */ /* 0x000fe200000000ff */
[----:B------:R-:W-:-:S06]  /*1a60*/  FFMA R32, R32, R43, 9.9999997473787516356e-06 ;  /* 0x3727c5ac20207423 */ /* 0x000fcc000000002b */
[----:B------:R-:W0:Y:S01]  /*1a70*/  MUFU.RSQ R32, R32 ;  /* 0x0000002000207308 */ /* 0x000e220000001400 */
[----:B------:R-:W-:Y:S01]  /*1a80*/  FADD R41, R38, -R41 ;  /* 0x8000002926297221 */ /* 0x000fe20000000000 */
[----:B------:R-:W-:-:S05]  /*1a90*/  HADD2.F32 R35, -RZ, R35.H0_H0 ;  /* 0x20000023ff237230 */ /* 0x000fca0000004100 */
[----:B------:R-:W-:Y:S01]  /*1aa0*/  FFMA R13, R42, R13, R35 ;  /* 0x0000000d2a0d7223 */ /* 0x000fe20000000023 */
[----:B0-----:R-:W-:-:S04]  /*1ab0*/  FMUL R32, R32, R41 ;  /* 0x0000002920207220 */ /* 0x001fc80000400000 */
[----:B------:R-:W-:Y:S01]  /*1ac0*/  FFMA R5, R5, R32, R6 ;  /* 0x0000002005057223 */ /* 0x000fe20000000006 */
[----:B------:R-:W-:-:S04]  /*1ad0*/  F2FP.F16.F32.PACK_AB R2, R2, R13 ;  /* 0x0000000d0202723e */ /* 0x000fc800000000ff */
[----:B------:R-:W-:Y:S02]  /*1ae0*/  F2FP.F16.F32.PACK_AB R5, R5, R8 ;  /* 0x000000080505723e */ /* 0x000fe400000000ff */
[----:B------:R-:W-:Y:S02]  /*1af0*/  PRMT R3, R18, 0x7632, R3 ;  /* 0x0000763212037816 */ /* 0x000fe40000000003 */
[----:B------:R-:W-:Y:S02]  /*1b00*/  PRMT R10, R9, 0x7632, R10 ;  /* 0x00007632090a7816 */ /* 0x000fe4000000000a */
[----:B------:R-:W-:Y:S02]  /*1b10*/  PRMT R6, R2, 0x7632, R6 ;  /* 0x0000763202067816 */ /* 0x000fe40000000006 */
[----:B------:R-:W-:Y:S01]  /*1b20*/  PRMT R8, R5, 0x7632, R8 ;  /* 0x0000763205087816 */ /* 0x000fe20000000008 */
[----:B------:R0:W-:Y:S04]  /*1b30*/  STS.U16 [R4+0x8], R3 ;  /* 0x0000080304007388 */ /* 0x0001e80000000400 */
[----:B------:R-:W-:Y:S04]  /*1b40*/  STS.U16 [R4+0x10], R9 ;  /* 0x0000100904007388 */ /* 0x000fe80000000400 */
[----:B------:R-:W-:Y:S01]  /*1b50*/  STS.U16 [R4+0x18], R10 ;  /* 0x0000180a04007388 */ /* 0x000fe20000000400 */
[----:B0-----:R-:W-:-:S03]  /*1b60*/  IMAD R3, R44, UR4, R56 ;  /* 0x000000042c037c24 */ /* 0x001fc6000f8e0238 */
[----:B------:R-:W-:Y:S04]  /*1b70*/  STS.U16 [R4+0x20], R2 ;  /* 0x0000200204007388 */ /* 0x000fe80000000400 */
[----:B------:R-:W-:Y:S04]  /*1b80*/  STS.U16 [R4+0x28], R6 ;  /* 0x0000280604007388 */ /* 0x000fe80000000400 */
[----:B------:R-:W-:Y:S04]  /*1b90*/  STS.U16 [R4+0x30], R5 ;  /* 0x0000300504007388 */ /* 0x000fe80000000400 */
[----:B------:R-:W-:Y:S04]  /*1ba0*/  STS.U16 [R4+0x38], R8 ;  /* 0x0000380804007388 */ /* 0x000fe80000000400 */
[----:B------:R-:W-:Y:S06]  /*1bb0*/  BAR.SYNC 0x0 ;  /* 0x0000000000007b1d */ /* 0x000fec0000000000 */
[----:B------:R-:W-:Y:S05]  /*1bc0*/  @!P0 EXIT ;  /* 0x000000000000894d */ /* 0x000fea0003800000 */
[----:B------:R-:W-:Y:S01]  /*1bd0*/  SHF.L.U32 R7, R7, 0x1, RZ ;  /* 0x0000000107077819 */ /* 0x000fe200000006ff */
[----:B------:R-:W-:-:S04]  /*1be0*/  IMAD R44, R44, -0x500, R57 ;  /* 0xfffffb002c2c7824 */ /* 0x000fc800078e0239 */
[----:B------:R-:W-:Y:S01]  /*1bf0*/  IMAD R3, R3, 0x500, R44 ;  /* 0x0000050003037824 */ /* 0x000fe200078e022c */
[----:B------:R-:W0:Y:S03]  /*1c00*/  LDS.128 R4, [R7] ;  /* 0x0000000007047984 */ /* 0x000e260000000c00 */
[----:B------:R-:W-:-:S05]  /*1c10*/  IMAD.WIDE R2, R3, R0, c[0x0][0x198] ;  /* 0x0000660003027625 */ /* 0x000fca00078e0200 */
[----:B0-----:R-:W-:Y:S01]  /*1c20*/  STG.E.128 [R2.64], R4 ;  /* 0x0000000402007986 */ /* 0x001fe2000c101d08 */
[----:B------:R-:W-:Y:S05]  /*1c30*/  EXIT ;  /* 0x000000000000794d */ /* 0x000fea0003800000 */
.L_x_0:
[----:B------:R-:W-:-:S00]  /*1c40*/  BRA `(.L_x_0) ;  /* 0xfffffff000007947 */ /* 0x000fc0000383ffff */
[----:B------:R-:W-:-:S00]  /*1c50*/  NOP ;  /* 0x0000000000007918 */ /* 0x000fc00000000000 */
        /* <DEDUP_REMOVED lines=10> */
.L_x_1:


//--------------------- .nv.global.init           --------------------------
	.section	.nv.global.init,"aw",@progbits
.nv.global.init:
	.type		_$_str,@object
	.size		_$_str,(.L_0 - _$_str)
_$_str:
        /*0000*/ 	.byte	0x5f, 0x5f, 0x43, 0x55, 0x44, 0x41, 0x5f, 0x46, 0x54, 0x5a, 0x00
.L_0:


//--------------------- .nv.shared.triton__0d1d2d3d4d5d6d7d8910de11 --------------------------
	.section	.nv.shared.triton__0d1d2d3d4d5d6d7d8910de11,"aw",@nobits
	.align	16
